	.target	sm_90a

	.elftype	@"ET_EXEC"


//--------------------- .note.nv.tkinfo           --------------------------
	.section	.note.nv.tkinfo,"",@"SHT_NOTE"
	.sectionflags	@"SHF_NOTE_NV_TKINFO"
	.tkinfo
        /*0018*/ 	.word	0x00000002
        /*0030*/ 	.string	""
        /*0030*/ 	.string	"ptxas"
        /*0030*/ 	.string	"Cuda compilation tools, release 13.0, V13.0.88"
        /*0030*/ 	.string	"Build cuda_13.0.r13.0/compiler.36424714_0"
        /*0030*/ 	.string	"-arch sm_90a -m 64 "



//--------------------- .note.nv.cuinfo           --------------------------
	.section	.note.nv.cuinfo,"",@"SHT_NOTE"
	.sectionflags	@"SHF_NOTE_NV_CUINFO"
        /*0018*/ 	.short	0x0002
        /*001a*/ 	.short	0x005a
        /*001c*/ 	.short	0x0082
	.zero		2


//--------------------- .nv.info                  --------------------------
	.section	.nv.info,"",@"SHT_CUDA_INFO"
	.align	4


	//----- nvinfo : EIATTR_REGCOUNT
	.align		4
        /*0000*/ 	.byte	0x04, 0x2f
        /*0002*/ 	.short	(.L_15 - .L_14)
	.align		4
.L_14:
        /*0004*/ 	.word	index@(_ZN7cutlass13device_kernelINS_4gemm6kernel13GemmUniversalIN4cute5tupleIJiiiiEEENS1_10collective13CollectiveMmaINS1_34MainloopSm90TmaGmmaWarpSpecializedILi3ENS5_IJNS4_1CILi4EEESB_NSA_ILi1EEEEEENS1_32KernelTmaWarpSpecializedPingpongEEENS5_IJNSA_ILi64EEESG_NSA_ILi128EEEEEENS_10tfloat32_tENS5_IJlSC_lEEESJ_SK_NS4_8TiledMMAINS4_8MMA_AtomIJNS4_4SM904GMMA29MMA_64x64x8_F32TF32TF32_SS_TNILNSO_7ScaleInE1ELSQ_1EEEEEENS4_6LayoutINS5_IJSC_SC_SC_EEENS5_IJNSA_ILi0EEESV_SV_EEEEENS5_IJNS4_10UnderscoreESY_SY_EEEEENS4_23SM90_TMA_LOAD_MULTICASTENS4_14ComposedLayoutINS4_7SwizzleILi3ELi4ELi3EEENS4_18smem_ptr_flag_bitsILi32EEENST_INS5_IJNSA_ILi8EEENSA_ILi32EEEEEENS5_IJS18_SC_EEEEEEEvNS4_8identityES11_S1C_vS1D_EENS_8epilogue10collective6detail29Sm90TmaWarpSpecializedAdapterINS1G_15DefaultEpilogueISJ_SK_SK_NS1F_6thread17LinearCombinationISJ_Li1EffLNS1K_9ScaleType4KindE0ELNS_15FloatRoundStyleE2ESJ_EENS1_15EpilogueDefaultEEEEEvvEEEEvNT_6ParamsE)
        /*0008*/ 	.word	0x000000a8


	//----- nvinfo : EIATTR_FRAME_SIZE
	.align		4
.L_15:
        /*000c*/ 	.byte	0x04, 0x11
        /*000e*/ 	.short	(.L_17 - .L_16)
	.align		4
.L_16:
        /*0010*/ 	.word	index@(_ZN7cutlass13device_kernelINS_4gemm6kernel13GemmUniversalIN4cute5tupleIJiiiiEEENS1_10collective13CollectiveMmaINS1_34MainloopSm90TmaGmmaWarpSpecializedILi3ENS5_IJNS4_1CILi4EEESB_NSA_ILi1EEEEEENS1_32KernelTmaWarpSpecializedPingpongEEENS5_IJNSA_ILi64EEESG_NSA_ILi128EEEEEENS_10tfloat32_tENS5_IJlSC_lEEESJ_SK_NS4_8TiledMMAINS4_8MMA_AtomIJNS4_4SM904GMMA29MMA_64x64x8_F32TF32TF32_SS_TNILNSO_7ScaleInE1ELSQ_1EEEEEENS4_6LayoutINS5_IJSC_SC_SC_EEENS5_IJNSA_ILi0EEESV_SV_EEEEENS5_IJNS4_10UnderscoreESY_SY_EEEEENS4_23SM90_TMA_LOAD_MULTICASTENS4_14ComposedLayoutINS4_7SwizzleILi3ELi4ELi3EEENS4_18smem_ptr_flag_bitsILi32EEENST_INS5_IJNSA_ILi8EEENSA_ILi32EEEEEENS5_IJS18_SC_EEEEEEEvNS4_8identityES11_S1C_vS1D_EENS_8epilogue10collective6detail29Sm90TmaWarpSpecializedAdapterINS1G_15DefaultEpilogueISJ_SK_SK_NS1F_6thread17LinearCombinationISJ_Li1EffLNS1K_9ScaleType4KindE0ELNS_15FloatRoundStyleE2ESJ_EENS1_15EpilogueDefaultEEEEEvvEEEEvNT_6ParamsE)
        /*0014*/ 	.word	0x00000008


	//----- nvinfo : EIATTR_MIN_STACK_SIZE
	.align		4
.L_17:
        /*0018*/ 	.byte	0x04, 0x12
        /*001a*/ 	.short	(.L_19 - .L_18)
	.align		4
.L_18:
        /*001c*/ 	.word	index@(_ZN7cutlass13device_kernelINS_4gemm6kernel13GemmUniversalIN4cute5tupleIJiiiiEEENS1_10collective13CollectiveMmaINS1_34MainloopSm90TmaGmmaWarpSpecializedILi3ENS5_IJNS4_1CILi4EEESB_NSA_ILi1EEEEEENS1_32KernelTmaWarpSpecializedPingpongEEENS5_IJNSA_ILi64EEESG_NSA_ILi128EEEEEENS_10tfloat32_tENS5_IJlSC_lEEESJ_SK_NS4_8TiledMMAINS4_8MMA_AtomIJNS4_4SM904GMMA29MMA_64x64x8_F32TF32TF32_SS_TNILNSO_7ScaleInE1ELSQ_1EEEEEENS4_6LayoutINS5_IJSC_SC_SC_EEENS5_IJNSA_ILi0EEESV_SV_EEEEENS5_IJNS4_10UnderscoreESY_SY_EEEEENS4_23SM90_TMA_LOAD_MULTICASTENS4_14ComposedLayoutINS4_7SwizzleILi3ELi4ELi3EEENS4_18smem_ptr_flag_bitsILi32EEENST_INS5_IJNSA_ILi8EEENSA_ILi32EEEEEENS5_IJS18_SC_EEEEEEEvNS4_8identityES11_S1C_vS1D_EENS_8epilogue10collective6detail29Sm90TmaWarpSpecializedAdapterINS1G_15DefaultEpilogueISJ_SK_SK_NS1F_6thread17LinearCombinationISJ_Li1EffLNS1K_9ScaleType4KindE0ELNS_15FloatRoundStyleE2ESJ_EENS1_15EpilogueDefaultEEEEEvvEEEEvNT_6ParamsE)
        /*0020*/ 	.word	0x00000008
.L_19:


//--------------------- .nv.compat                --------------------------
	.section	.nv.compat,"",@"SHT_CUDA_COMPAT_INFO"
	.align	4
        /*0000*/ 	.byte	0x02, 0x09, 0x01, 0x00, 0x02, 0x02, 0x04, 0x00, 0x02, 0x05, 0x05, 0x00, 0x03, 0x07, 0x01, 0x01
        /*0010*/ 	.byte	0x02, 0x03, 0x01, 0x00, 0x02, 0x06, 0x01, 0x00, 0x04, 0x0b, 0x08, 0x00, 0x00, 0x00, 0x00, 0x00
        /*0020*/ 	.byte	0x00, 0x00, 0x00, 0x00


//--------------------- .nv.info._ZN7cutlass13device_kernelINS_4gemm6kernel13GemmUniversalIN4cute5tupleIJiiiiEEENS1_10collective13CollectiveMmaINS1_34MainloopSm90TmaGmmaWarpSpecializedILi3ENS5_IJNS4_1CILi4EEESB_NSA_ILi1EEEEEENS1_32KernelTmaWarpSpecializedPingpongEEENS5_IJNSA_ILi64EEESG_NSA_ILi128EEEEEENS_10tfloat32_tENS5_IJlSC_lEEESJ_SK_NS4_8TiledMMAINS4_8MMA_AtomIJNS4_4SM904GMMA29MMA_64x64x8_F32TF32TF32_SS_TNILNSO_7ScaleInE1ELSQ_1EEEEEENS4_6LayoutINS5_IJSC_SC_SC_EEENS5_IJNSA_ILi0EEESV_SV_EEEEENS5_IJNS4_10UnderscoreESY_SY_EEEEENS4_23SM90_TMA_LOAD_MULTICASTENS4_14ComposedLayoutINS4_7SwizzleILi3ELi4ELi3EEENS4_18smem_ptr_flag_bitsILi32EEENST_INS5_IJNSA_ILi8EEENSA_ILi32EEEEEENS5_IJS18_SC_EEEEEEEvNS4_8identityES11_S1C_vS1D_EENS_8epilogue10collective6detail29Sm90TmaWarpSpecializedAdapterINS1G_15DefaultEpilogueISJ_SK_SK_NS1F_6thread17LinearCombinationISJ_Li1EffLNS1K_9ScaleType4KindE0ELNS_15FloatRoundStyleE2ESJ_EENS1_15EpilogueDefaultEEEEEvvEEEEvNT_6ParamsE --------------------------
	.section	.nv.info._ZN7cutlass13device_kernelINS_4gemm6kernel13GemmUniversalIN4cute5tupleIJiiiiEEENS1_10collective13CollectiveMmaINS1_34MainloopSm90TmaGmmaWarpSpecializedILi3ENS5_IJNS4_1CILi4EEESB_NSA_ILi1EEEEEENS1_32KernelTmaWarpSpecializedPingpongEEENS5_IJNSA_ILi64EEESG_NSA_ILi128EEEEEENS_10tfloat32_tENS5_IJlSC_lEEESJ_SK_NS4_8TiledMMAINS4_8MMA_AtomIJNS4_4SM904GMMA29MMA_64x64x8_F32TF32TF32_SS_TNILNSO_7ScaleInE1ELSQ_1EEEEEENS4_6LayoutINS5_IJSC_SC_SC_EEENS5_IJNSA_ILi0EEESV_SV_EEEEENS5_IJNS4_10UnderscoreESY_SY_EEEEENS4_23SM90_TMA_LOAD_MULTICASTENS4_14ComposedLayoutINS4_7SwizzleILi3ELi4ELi3EEENS4_18smem_ptr_flag_bitsILi32EEENST_INS5_IJNSA_ILi8EEENSA_ILi32EEEEEENS5_IJS18_SC_EEEEEEEvNS4_8identityES11_S1C_vS1D_EENS_8epilogue10collective6detail29Sm90TmaWarpSpecializedAdapterINS1G_15DefaultEpilogueISJ_SK_SK_NS1F_6thread17LinearCombinationISJ_Li1EffLNS1K_9ScaleType4KindE0ELNS_15FloatRoundStyleE2ESJ_EENS1_15EpilogueDefaultEEEEEvvEEEEvNT_6ParamsE,"",@"SHT_CUDA_INFO"
	.sectionflags	@""
	.align	4


	//----- nvinfo : EIATTR_CUDA_API_VERSION
	.align		4
        /*0000*/ 	.byte	0x04, 0x37
        /*0002*/ 	.short	(.L_21 - .L_20)
.L_20:
        /*0004*/ 	.word	0x00000082


	//----- nvinfo : EIATTR_KPARAM_INFO
	.align		4
.L_21:
        /*0008*/ 	.byte	0x04, 0x17
        /*000a*/ 	.short	(.L_23 - .L_22)
.L_22:
        /*000c*/ 	.word	0x00000000
        /*0010*/ 	.short	0x0000
        /*0012*/ 	.short	0x0070
        /*0014*/ 	.byte	0x00, 0xf0, 0x01, 0x10


	//----- nvinfo : EIATTR_SPARSE_MMA_MASK
	.align		4
.L_23:
        /*0018*/ 	.byte	0x03, 0x50
        /*001a*/ 	.short	0x0000


	//----- nvinfo : EIATTR_MAXREG_COUNT
	.align		4
        /*001c*/ 	.byte	0x03, 0x1b
        /*001e*/ 	.short	0x00a8


	//----- nvinfo : EIATTR_NUM_BARRIERS
	.align		4
        /*0020*/ 	.byte	0x02, 0x4c
        /*0022*/ 	.byte	0x01
	.zero		1


	//----- nvinfo : EIATTR_EXTERNS
	.align		4
        /*0024*/ 	.byte	0x04, 0x0f
        /*0026*/ 	.short	(.L_25 - .L_24)


	//   ....[0]....
	.align		4
.L_24:
        /*0028*/ 	.word	index@(__assertfail)


	//----- nvinfo : EIATTR_ANNOTATIONS
	.align		4
.L_25:
        /*002c*/ 	.byte	0x04, 0x55
        /*002e*/ 	.short	(.L_27 - .L_26)


	//   ....[0]....
.L_26:
        /*0030*/ 	.word	0x00000001
        /*0034*/ 	.byte	0xb0, 0x0d, 0x00, 0x00, 0x01, 0x00, 0x00, 0x00, 0x60, 0x14, 0x00, 0x00, 0x01, 0x00, 0x00, 0x00
        /*0044*/ 	.byte	0xd0, 0x4f, 0x00, 0x00, 0x01, 0x00, 0x00, 0x00, 0x60, 0x5f, 0x00, 0x00


	//----- nvinfo : EIATTR_MERCURY_ISA_VERSION
	.align		4
.L_27:
        /*0050*/ 	.byte	0x03, 0x5f
        /*0052*/ 	.short	0x0101


	//----- nvinfo : EIATTR_INT_WARP_WIDE_INSTR_OFFSETS
	.align		4
        /*0054*/ 	.byte	0x04, 0x31
        /*0056*/ 	.short	(.L_29 - .L_28)


	//   ....[0]....
.L_28:
        /*0058*/ 	.word	0x000004e0


	//   ....[1]....
        /*005c*/ 	.word	0x00000580


	//   ....[2]....
        /*0060*/ 	.word	0x000005a0


	//   ....[3]....
        /*0064*/ 	.word	0x000005b0


	//   ....[4]....
        /*0068*/ 	.word	0x00000600


	//   ....[5]....
        /*006c*/ 	.word	0x00000620


	//   ....[6]....
        /*0070*/ 	.word	0x00000770


	//   ....[7]....
        /*0074*/ 	.word	0x000007b0


	//   ....[8]....
        /*0078*/ 	.word	0x00002ba0


	//----- nvinfo : EIATTR_COOP_GROUP_MASK_REGIDS
	.align		4
.L_29:
        /*007c*/ 	.byte	0x04, 0x29
        /*007e*/ 	.short	(.L_31 - .L_30)


	//   ....[0]....
.L_30:
        /*0080*/ 	.word	0xffffffff


	//   ....[1]....
        /*0084*/ 	.word	0xffffffff


	//   ....[2]....
        /*0088*/ 	.word	0xffffffff


	//   ....[3]....
        /*008c*/ 	.word	0xffffffff


	//   ....[4]....
        /*0090*/ 	.word	0xffffffff


	//   ....[5]....
        /*0094*/ 	.word	0xffffffff


	//   ....[6]....
        /*0098*/ 	.word	0xffffffff


	//----- nvinfo : EIATTR_COOP_GROUP_INSTR_OFFSETS
	.align		4
.L_31:
        /*009c*/ 	.byte	0x04, 0x28
        /*009e*/ 	.short	(.L_33 - .L_32)


	//   ....[0]....
.L_32:
        /*00a0*/ 	.word	0x00000070


	//   ....[1]....
        /*00a4*/ 	.word	0x00000080


	//   ....[2]....
        /*00a8*/ 	.word	0x00000140


	//   ....[3]....
        /*00ac*/ 	.word	0x000002b0


	//   ....[4]....
        /*00b0*/ 	.word	0x000002f0


	//   ....[5]....
        /*00b4*/ 	.word	0x00000330


	//   ....[6]....
        /*00b8*/ 	.word	0x00000960


	//----- nvinfo : EIATTR_REG_RECONFIG
	.align		4
.L_33:
        /*00bc*/ 	.byte	0x01, 0x54
	.zero		2


	//----- nvinfo : EIATTR_SYSCALL_OFFSETS
	.align		4
        /*00c0*/ 	.byte	0x04, 0x46
        /*00c2*/ 	.short	(.L_35 - .L_34)


	//   ....[0]....
.L_34:
        /*00c4*/ 	.word	0x00001950


	//----- nvinfo : EIATTR_MBARRIER_INSTR_OFFSETS
	.align		4
.L_35:
        /*00c8*/ 	.byte	0x04, 0x39
        /*00ca*/ 	.short	(.L_37 - .L_36)


	//   ....[0]....
.L_36:
        /*00cc*/ 	.word	0x00000240
        /*00d0*/ 	.word	0x000000ff
        /*00d4*/ 	.word	0x00000000
        /*00d8*/ 	.short	0x0100
        /*00da*/ 	.byte	0x08
	.zero		1


	//   ....[1]....
        /*00dc*/ 	.word	0x00000250
        /*00e0*/ 	.word	0x000000ff
        /*00e4*/ 	.word	0x00000018
        /*00e8*/ 	.short	0x0100
        /*00ea*/ 	.byte	0x08
	.zero		1


	//   ....[2]....
        /*00ec*/ 	.word	0x00000260
        /*00f0*/ 	.word	0x000000ff
        /*00f4*/ 	.word	0x00000008
        /*00f8*/ 	.short	0x0100
        /*00fa*/ 	.byte	0x08
	.zero		1


	//   ....[3]....
        /*00fc*/ 	.word	0x00000270
        /*0100*/ 	.word	0x000000ff
        /*0104*/ 	.word	0x00000020
        /*0108*/ 	.short	0x0100
        /*010a*/ 	.byte	0x08
	.zero		1


	//   ....[4]....
        /*010c*/ 	.word	0x00000280
        /*0110*/ 	.word	0x000000ff
        /*0114*/ 	.word	0x00000010
        /*0118*/ 	.short	0x0100
        /*011a*/ 	.byte	0x08
	.zero		1


	//   ....[5]....
        /*011c*/ 	.word	0x00000290
        /*0120*/ 	.word	0x000000ff
        /*0124*/ 	.word	0x00000028
        /*0128*/ 	.short	0x0100
        /*012a*/ 	.byte	0x08
	.zero		1


	//   ....[6]....
        /*012c*/ 	.word	0x000007e0
        /*0130*/ 	.word	0x000000ff
        /*0134*/ 	.word	0x00000060
        /*0138*/ 	.short	0x0100
        /*013a*/ 	.byte	0x08
	.zero		1


	//   ....[7]....
        /*013c*/ 	.word	0x00000880
        /*0140*/ 	.word	0x000000ff
        /*0144*/ 	.word	0x00000068
        /*0148*/ 	.short	0x0100
        /*014a*/ 	.byte	0x08
	.zero		1


	//   ....[8]....
        /*014c*/ 	.word	0x000008e0
        /*0150*/ 	.word	0x000000ff
        /*0154*/ 	.word	0x00000040
        /*0158*/ 	.short	0x0100
        /*015a*/ 	.byte	0x09
	.zero		1


	//   ....[9]....
        /*015c*/ 	.word	0x000008f0
        /*0160*/ 	.word	0x000000ff
        /*0164*/ 	.word	0x00000048
        /*0168*/ 	.short	0x0100
        /*016a*/ 	.byte	0x09
	.zero		1


	//   ....[10]....
        /*016c*/ 	.word	0x00000900
        /*0170*/ 	.word	0x000000ff
        /*0174*/ 	.word	0x00000050
        /*0178*/ 	.short	0x0100
        /*017a*/ 	.byte	0x09
	.zero		1


	//   ....[11]....
        /*017c*/ 	.word	0x00000910
        /*0180*/ 	.word	0x000000ff
        /*0184*/ 	.word	0x00000058
        /*0188*/ 	.short	0x0100
        /*018a*/ 	.byte	0x09
	.zero		1


	//   ....[12]....
        /*018c*/ 	.word	0x00001810
        /*0190*/ 	.word	0x000000ff
        /*0194*/ 	.word	0xfffffff8
        /*0198*/ 	.short	0x010a
        /*019a*/ 	.byte	0x2b
	.zero		1


	//   ....[13]....
        /*019c*/ 	.word	0x000019d0
        /*01a0*/ 	.word	0x00000003
        /*01a4*/ 	.word	0x00000000
        /*01a8*/ 	.short	0x010a
        /*01aa*/ 	.byte	0x3f
	.zero		1


	//   ....[14]....
        /*01ac*/ 	.word	0x00001a10
        /*01b0*/ 	.word	0x00000003
        /*01b4*/ 	.word	0x00000000
        /*01b8*/ 	.short	0x010a
        /*01ba*/ 	.byte	0x3f
	.zero		1


	//   ....[15]....
        /*01bc*/ 	.word	0x00002250
        /*01c0*/ 	.word	0x000000ff
        /*01c4*/ 	.word	0x00000000
        /*01c8*/ 	.short	0x010a
        /*01ca*/ 	.byte	0x05
	.zero		1


	//   ....[16]....
        /*01cc*/ 	.word	0x00002290
        /*01d0*/ 	.word	0x000000ff
        /*01d4*/ 	.word	0x00000000
        /*01d8*/ 	.short	0x010a
        /*01da*/ 	.byte	0x05
	.zero		1


	//   ....[17]....
        /*01dc*/ 	.word	0x00002a30
        /*01e0*/ 	.word	0x00000005
        /*01e4*/ 	.word	0x00000000
        /*01e8*/ 	.short	0x0101
        /*01ea*/ 	.byte	0x3f
	.zero		1


	//   ....[18]....
        /*01ec*/ 	.word	0x00002b40
        /*01f0*/ 	.word	0x00000003
        /*01f4*/ 	.word	0x00000000
        /*01f8*/ 	.short	0x0101
        /*01fa*/ 	.byte	0x29
	.zero		1


	//   ....[19]....
        /*01fc*/ 	.word	0x00002c40
        /*0200*/ 	.word	0x00000003
        /*0204*/ 	.word	0x00000000
        /*0208*/ 	.short	0x0101
        /*020a*/ 	.byte	0x3f
	.zero		1


	//   ....[20]....
        /*020c*/ 	.word	0x00002cc0
        /*0210*/ 	.word	0x000000ff
        /*0214*/ 	.word	0x00000008
        /*0218*/ 	.short	0x010a
        /*021a*/ 	.byte	0x2b
	.zero		1


	//   ....[21]....
        /*021c*/ 	.word	0x00005010
        /*0220*/ 	.word	0x00000000
        /*0224*/ 	.word	0x00000000
        /*0228*/ 	.short	0x0101
        /*022a*/ 	.byte	0x29
	.zero		1


	//   ....[22]....
        /*022c*/ 	.word	0x00005a60
        /*0230*/ 	.word	0x0000000b
        /*0234*/ 	.word	0x00000018
        /*0238*/ 	.short	0x010a
        /*023a*/ 	.byte	0x3f
	.zero		1


	//   ....[23]....
        /*023c*/ 	.word	0x00006090
        /*0240*/ 	.word	0x00000006
        /*0244*/ 	.word	0x00000068
        /*0248*/ 	.short	0x0101
        /*024a*/ 	.byte	0x3f
	.zero		1


	//   ....[24]....
        /*024c*/ 	.word	0x000067b0
        /*0250*/ 	.word	0x00000007
        /*0254*/ 	.word	0x00000000
        /*0258*/ 	.short	0x010a
        /*025a*/ 	.byte	0x3f
	.zero		1


	//   ....[25]....
        /*025c*/ 	.word	0x00006830
        /*0260*/ 	.word	0x00000004
        /*0264*/ 	.word	0x00000000
        /*0268*/ 	.short	0x010a
        /*026a*/ 	.byte	0x3f
	.zero		1


	//   ....[26]....
        /*026c*/ 	.word	0x000068c0
        /*0270*/ 	.word	0x00000005
        /*0274*/ 	.word	0x00000000
        /*0278*/ 	.short	0x010a
        /*027a*/ 	.byte	0x3f
	.zero		1


	//   ....[27]....
        /*027c*/ 	.word	0x00006930
        /*0280*/ 	.word	0x00000003
        /*0284*/ 	.word	0xfffffff8
        /*0288*/ 	.short	0x010a
        /*028a*/ 	.byte	0x3f
	.zero		1


	//   ....[28]....
        /*028c*/ 	.word	0x00006980
        /*0290*/ 	.word	0x00000003
        /*0294*/ 	.word	0x00000000
        /*0298*/ 	.short	0x010a
        /*029a*/ 	.byte	0x3f
	.zero		1


	//   ....[29]....
        /*029c*/ 	.word	0x000069e0
        /*02a0*/ 	.word	0x00000005
        /*02a4*/ 	.word	0x00000000
        /*02a8*/ 	.short	0x010a
        /*02aa*/ 	.byte	0x3f
	.zero		1


	//   ....[30]....
        /*02ac*/ 	.word	0x00006a40
        /*02b0*/ 	.word	0x00000003
        /*02b4*/ 	.word	0x00000008
        /*02b8*/ 	.short	0x010a
        /*02ba*/ 	.byte	0x3f
	.zero		1


	//   ....[31]....
        /*02bc*/ 	.word	0x00006b10
        /*02c0*/ 	.word	0x0000000b
        /*02c4*/ 	.word	0x00000018
        /*02c8*/ 	.short	0x010a
        /*02ca*/ 	.byte	0x3f
	.zero		1


	//   ....[32]....
        /*02cc*/ 	.word	0x00006be0
        /*02d0*/ 	.word	0x00000007
        /*02d4*/ 	.word	0x00000000
        /*02d8*/ 	.short	0x010a
        /*02da*/ 	.byte	0x3f
	.zero		1


	//   ....[33]....
        /*02dc*/ 	.word	0x00006c30
        /*02e0*/ 	.word	0x00000004
        /*02e4*/ 	.word	0x00000000
        /*02e8*/ 	.short	0x010a
        /*02ea*/ 	.byte	0x3f
	.zero		1


	//----- nvinfo : EIATTR_NUM_MBARRIERS
	.align		4
.L_37:
        /*02ec*/ 	.byte	0x03, 0x38
        /*02ee*/ 	.short	0x000c


	//----- nvinfo : EIATTR_EXIT_INSTR_OFFSETS
	.align		4
        /*02f0*/ 	.byte	0x04, 0x1c
        /*02f2*/ 	.short	(.L_39 - .L_38)


	//   ....[0]....
.L_38:
        /*02f4*/ 	.word	0x000013f0


	//   ....[1]....
        /*02f8*/ 	.word	0x00001450


	//   ....[2]....
        /*02fc*/ 	.word	0x00005630


	//   ....[3]....
        /*0300*/ 	.word	0x00005660


	//   ....[4]....
        /*0304*/ 	.word	0x00006910


	//----- nvinfo : EIATTR_MAX_THREADS
	.align		4
.L_39:
        /*0308*/ 	.byte	0x04, 0x05
        /*030a*/ 	.short	(.L_41 - .L_40)
.L_40:
        /*030c*/ 	.word	0x00000180
        /*0310*/ 	.word	0x00000001
        /*0314*/ 	.word	0x00000001


	//----- nvinfo : EIATTR_CRS_STACK_SIZE
	.align		4
.L_41:
        /*0318*/ 	.byte	0x04, 0x1e
        /*031a*/ 	.short	(.L_43 - .L_42)
.L_42:
        /*031c*/ 	.word	0x00000000


	//----- nvinfo : EIATTR_CBANK_PARAM_SIZE
	.align		4
.L_43:
        /*0320*/ 	.byte	0x03, 0x19
        /*0322*/ 	.short	0x0470


	//----- nvinfo : EIATTR_PARAM_CBANK
	.align		4
        /*0324*/ 	.byte	0x04, 0x0a
        /*0326*/ 	.short	(.L_45 - .L_44)
	.align		4
.L_44:
        /*0328*/ 	.word	index@(.nv.constant0._ZN7cutlass13device_kernelINS_4gemm6kernel13GemmUniversalIN4cute5tupleIJiiiiEEENS1_10collective13CollectiveMmaINS1_34MainloopSm90TmaGmmaWarpSpecializedILi3ENS5_IJNS4_1CILi4EEESB_NSA_ILi1EEEEEENS1_32KernelTmaWarpSpecializedPingpongEEENS5_IJNSA_ILi64EEESG_NSA_ILi128EEEEEENS_10tfloat32_tENS5_IJlSC_lEEESJ_SK_NS4_8TiledMMAINS4_8MMA_AtomIJNS4_4SM904GMMA29MMA_64x64x8_F32TF32TF32_SS_TNILNSO_7ScaleInE1ELSQ_1EEEEEENS4_6LayoutINS5_IJSC_SC_SC_EEENS5_IJNSA_ILi0EEESV_SV_EEEEENS5_IJNS4_10UnderscoreESY_SY_EEEEENS4_23SM90_TMA_LOAD_MULTICASTENS4_14ComposedLayoutINS4_7SwizzleILi3ELi4ELi3EEENS4_18smem_ptr_flag_bitsILi32EEENST_INS5_IJNSA_ILi8EEENSA_ILi32EEEEEENS5_IJS18_SC_EEEEEEEvNS4_8identityES11_S1C_vS1D_EENS_8epilogue10collective6detail29Sm90TmaWarpSpecializedAdapterINS1G_15DefaultEpilogueISJ_SK_SK_NS1F_6thread17LinearCombinationISJ_Li1EffLNS1K_9ScaleType4KindE0ELNS_15FloatRoundStyleE2ESJ_EENS1_15EpilogueDefaultEEEEEvvEEEEvNT_6ParamsE)
        /*032c*/ 	.short	0x0210
        /*032e*/ 	.short	0x0470


	//----- nvinfo : EIATTR_SW_WAR
	.align		4
.L_45:
        /*0330*/ 	.byte	0x04, 0x36
        /*0332*/ 	.short	(.L_47 - .L_46)
.L_46:
        /*0334*/ 	.word	0x00000008
.L_47:


//--------------------- .nv.callgraph             --------------------------
	.section	.nv.callgraph,"",@"SHT_CUDA_CALLGRAPH"
	.align	4
	.sectionentsize	8
	.align		4
        /*0000*/ 	.word	0x00000000
	.align		4
        /*0004*/ 	.word	0xffffffff
	.align		4
        /*0008*/ 	.word	index@(_ZN7cutlass13device_kernelINS_4gemm6kernel13GemmUniversalIN4cute5tupleIJiiiiEEENS1_10collective13CollectiveMmaINS1_34MainloopSm90TmaGmmaWarpSpecializedILi3ENS5_IJNS4_1CILi4EEESB_NSA_ILi1EEEEEENS1_32KernelTmaWarpSpecializedPingpongEEENS5_IJNSA_ILi64EEESG_NSA_ILi128EEEEEENS_10tfloat32_tENS5_IJlSC_lEEESJ_SK_NS4_8TiledMMAINS4_8MMA_AtomIJNS4_4SM904GMMA29MMA_64x64x8_F32TF32TF32_SS_TNILNSO_7ScaleInE1ELSQ_1EEEEEENS4_6LayoutINS5_IJSC_SC_SC_EEENS5_IJNSA_ILi0EEESV_SV_EEEEENS5_IJNS4_10UnderscoreESY_SY_EEEEENS4_23SM90_TMA_LOAD_MULTICASTENS4_14ComposedLayoutINS4_7SwizzleILi3ELi4ELi3EEENS4_18smem_ptr_flag_bitsILi32EEENST_INS5_IJNSA_ILi8EEENSA_ILi32EEEEEENS5_IJS18_SC_EEEEEEEvNS4_8identityES11_S1C_vS1D_EENS_8epilogue10collective6detail29Sm90TmaWarpSpecializedAdapterINS1G_15DefaultEpilogueISJ_SK_SK_NS1F_6thread17LinearCombinationISJ_Li1EffLNS1K_9ScaleType4KindE0ELNS_15FloatRoundStyleE2ESJ_EENS1_15EpilogueDefaultEEEEEvvEEEEvNT_6ParamsE)
	.align		4
        /*000c*/ 	.word	index@(__assertfail)
	.align		4
        /*0010*/ 	.word	0x00000000
	.align		4
        /*0014*/ 	.word	0xfffffffe
	.align		4
        /*0018*/ 	.word	0x00000000
	.align		4
        /*001c*/ 	.word	0xfffffffd
	.align		4
        /*0020*/ 	.word	0x00000000
	.align		4
        /*0024*/ 	.word	0xfffffffc


//--------------------- .nv.constant4             --------------------------
	.section	.nv.constant4,"a",@progbits
	.align	8
	.align		8
.nv.constant4:
        /*0000*/ 	.dword	__assertfail
	.align		8
        /*0008*/ 	.dword	__unnamed_1
	.align		8
        /*0010*/ 	.dword	_ZN40_INTERNAL_c651f719_4_k_cu_eb547a9d_259644cuda3std3__45__cpo5beginE
	.align		8
        /*0018*/ 	.dword	_ZN40_INTERNAL_c651f719_4_k_cu_eb547a9d_259644cuda3std3__45__cpo3endE
	.align		8
        /*0020*/ 	.dword	_ZN40_INTERNAL_c651f719_4_k_cu_eb547a9d_259644cuda3std3__45__cpo6cbeginE
	.align		8
        /*0028*/ 	.dword	_ZN40_INTERNAL_c651f719_4_k_cu_eb547a9d_259644cuda3std3__45__cpo4cendE
	.align		8
        /*0030*/ 	.dword	_ZN40_INTERNAL_c651f719_4_k_cu_eb547a9d_259644cuda3std3__442_GLOBAL__N__c651f719_4_k_cu_eb547a9d_259646ignoreE
	.align		8
        /*0038*/ 	.dword	_ZN40_INTERNAL_c651f719_4_k_cu_eb547a9d_259644cuda3std3__419piecewise_constructE
	.align		8
        /*0040*/ 	.dword	_ZN40_INTERNAL_c651f719_4_k_cu_eb547a9d_259644cuda3std3__48in_placeE
	.align		8
        /*0048*/ 	.dword	_ZN40_INTERNAL_c651f719_4_k_cu_eb547a9d_259644cuda3std6ranges3__45__cpo4swapE
	.align		8
        /*0050*/ 	.dword	_ZN40_INTERNAL_c651f719_4_k_cu_eb547a9d_259644cuda3std6ranges3__45__cpo9iter_moveE
	.align		8
        /*0058*/ 	.dword	_ZN40_INTERNAL_c651f719_4_k_cu_eb547a9d_259644cute7productE
	.align		8
        /*0060*/ 	.dword	_ZN40_INTERNAL_c651f719_4_k_cu_eb547a9d_259644cute1_E
	.align		8
        /*0068*/ 	.dword	$str$22
	.align		8
        /*0070*/ 	.dword	$str$23


//--------------------- .text._ZN7cutlass13device_kernelINS_4gemm6kernel13GemmUniversalIN4cute5tupleIJiiiiEEENS1_10collective13CollectiveMmaINS1_34MainloopSm90TmaGmmaWarpSpecializedILi3ENS5_IJNS4_1CILi4EEESB_NSA_ILi1EEEEEENS1_32KernelTmaWarpSpecializedPingpongEEENS5_IJNSA_ILi64EEESG_NSA_ILi128EEEEEENS_10tfloat32_tENS5_IJlSC_lEEESJ_SK_NS4_8TiledMMAINS4_8MMA_AtomIJNS4_4SM904GMMA29MMA_64x64x8_F32TF32TF32_SS_TNILNSO_7ScaleInE1ELSQ_1EEEEEENS4_6LayoutINS5_IJSC_SC_SC_EEENS5_IJNSA_ILi0EEESV_SV_EEEEENS5_IJNS4_10UnderscoreESY_SY_EEEEENS4_23SM90_TMA_LOAD_MULTICASTENS4_14ComposedLayoutINS4_7SwizzleILi3ELi4ELi3EEENS4_18smem_ptr_flag_bitsILi32EEENST_INS5_IJNSA_ILi8EEENSA_ILi32EEEEEENS5_IJS18_SC_EEEEEEEvNS4_8identityES11_S1C_vS1D_EENS_8epilogue10collective6detail29Sm90TmaWarpSpecializedAdapterINS1G_15DefaultEpilogueISJ_SK_SK_NS1F_6thread17LinearCombinationISJ_Li1EffLNS1K_9ScaleType4KindE0ELNS_15FloatRoundStyleE2ESJ_EENS1_15EpilogueDefaultEEEEEvvEEEEvNT_6ParamsE --------------------------
	.section	.text._ZN7cutlass13device_kernelINS_4gemm6kernel13GemmUniversalIN4cute5tupleIJiiiiEEENS1_10collective13CollectiveMmaINS1_34MainloopSm90TmaGmmaWarpSpecializedILi3ENS5_IJNS4_1CILi4EEESB_NSA_ILi1EEEEEENS1_32KernelTmaWarpSpecializedPingpongEEENS5_IJNSA_ILi64EEESG_NSA_ILi128EEEEEENS_10tfloat32_tENS5_IJlSC_lEEESJ_SK_NS4_8TiledMMAINS4_8MMA_AtomIJNS4_4SM904GMMA29MMA_64x64x8_F32TF32TF32_SS_TNILNSO_7ScaleInE1ELSQ_1EEEEEENS4_6LayoutINS5_IJSC_SC_SC_EEENS5_IJNSA_ILi0EEESV_SV_EEEEENS5_IJNS4_10UnderscoreESY_SY_EEEEENS4_23SM90_TMA_LOAD_MULTICASTENS4_14ComposedLayoutINS4_7SwizzleILi3ELi4ELi3EEENS4_18smem_ptr_flag_bitsILi32EEENST_INS5_IJNSA_ILi8EEENSA_ILi32EEEEEENS5_IJS18_SC_EEEEEEEvNS4_8identityES11_S1C_vS1D_EENS_8epilogue10collective6detail29Sm90TmaWarpSpecializedAdapterINS1G_15DefaultEpilogueISJ_SK_SK_NS1F_6thread17LinearCombinationISJ_Li1EffLNS1K_9ScaleType4KindE0ELNS_15FloatRoundStyleE2ESJ_EENS1_15EpilogueDefaultEEEEEvvEEEEvNT_6ParamsE,"ax",@progbits
	.align	128
.text._ZN7cutlass13device_kernelINS_4gemm6kernel13GemmUniversalIN4cute5tupleIJiiiiEEENS1_10collective13CollectiveMmaINS1_34MainloopSm90TmaGmmaWarpSpecializedILi3ENS5_IJNS4_1CILi4EEESB_NSA_ILi1EEEEEENS1_32KernelTmaWarpSpecializedPingpongEEENS5_IJNSA_ILi64EEESG_NSA_ILi128EEEEEENS_10tfloat32_tENS5_IJlSC_lEEESJ_SK_NS4_8TiledMMAINS4_8MMA_AtomIJNS4_4SM904GMMA29MMA_64x64x8_F32TF32TF32_SS_TNILNSO_7ScaleInE1ELSQ_1EEEEEENS4_6LayoutINS5_IJSC_SC_SC_EEENS5_IJNSA_ILi0EEESV_SV_EEEEENS5_IJNS4_10UnderscoreESY_SY_EEEEENS4_23SM90_TMA_LOAD_MULTICASTENS4_14ComposedLayoutINS4_7SwizzleILi3ELi4ELi3EEENS4_18smem_ptr_flag_bitsILi32EEENST_INS5_IJNSA_ILi8EEENSA_ILi32EEEEEENS5_IJS18_SC_EEEEEEEvNS4_8identityES11_S1C_vS1D_EENS_8epilogue10collective6detail29Sm90TmaWarpSpecializedAdapterINS1G_15DefaultEpilogueISJ_SK_SK_NS1F_6thread17LinearCombinationISJ_Li1EffLNS1K_9ScaleType4KindE0ELNS_15FloatRoundStyleE2ESJ_EENS1_15EpilogueDefaultEEEEEvvEEEEvNT_6ParamsE:
        .type           _ZN7cutlass13device_kernelINS_4gemm6kernel13GemmUniversalIN4cute5tupleIJiiiiEEENS1_10collective13CollectiveMmaINS1_34MainloopSm90TmaGmmaWarpSpecializedILi3ENS5_IJNS4_1CILi4EEESB_NSA_ILi1EEEEEENS1_32KernelTmaWarpSpecializedPingpongEEENS5_IJNSA_ILi64EEESG_NSA_ILi128EEEEEENS_10tfloat32_tENS5_IJlSC_lEEESJ_SK_NS4_8TiledMMAINS4_8MMA_AtomIJNS4_4SM904GMMA29MMA_64x64x8_F32TF32TF32_SS_TNILNSO_7ScaleInE1ELSQ_1EEEEEENS4_6LayoutINS5_IJSC_SC_SC_EEENS5_IJNSA_ILi0EEESV_SV_EEEEENS5_IJNS4_10UnderscoreESY_SY_EEEEENS4_23SM90_TMA_LOAD_MULTICASTENS4_14ComposedLayoutINS4_7SwizzleILi3ELi4ELi3EEENS4_18smem_ptr_flag_bitsILi32EEENST_INS5_IJNSA_ILi8EEENSA_ILi32EEEEEENS5_IJS18_SC_EEEEEEEvNS4_8identityES11_S1C_vS1D_EENS_8epilogue10collective6detail29Sm90TmaWarpSpecializedAdapterINS1G_15DefaultEpilogueISJ_SK_SK_NS1F_6thread17LinearCombinationISJ_Li1EffLNS1K_9ScaleType4KindE0ELNS_15FloatRoundStyleE2ESJ_EENS1_15EpilogueDefaultEEEEEvvEEEEvNT_6ParamsE,@function
        .size           _ZN7cutlass13device_kernelINS_4gemm6kernel13GemmUniversalIN4cute5tupleIJiiiiEEENS1_10collective13CollectiveMmaINS1_34MainloopSm90TmaGmmaWarpSpecializedILi3ENS5_IJNS4_1CILi4EEESB_NSA_ILi1EEEEEENS1_32KernelTmaWarpSpecializedPingpongEEENS5_IJNSA_ILi64EEESG_NSA_ILi128EEEEEENS_10tfloat32_tENS5_IJlSC_lEEESJ_SK_NS4_8TiledMMAINS4_8MMA_AtomIJNS4_4SM904GMMA29MMA_64x64x8_F32TF32TF32_SS_TNILNSO_7ScaleInE1ELSQ_1EEEEEENS4_6LayoutINS5_IJSC_SC_SC_EEENS5_IJNSA_ILi0EEESV_SV_EEEEENS5_IJNS4_10UnderscoreESY_SY_EEEEENS4_23SM90_TMA_LOAD_MULTICASTENS4_14ComposedLayoutINS4_7SwizzleILi3ELi4ELi3EEENS4_18smem_ptr_flag_bitsILi32EEENST_INS5_IJNSA_ILi8EEENSA_ILi32EEEEEENS5_IJS18_SC_EEEEEEEvNS4_8identityES11_S1C_vS1D_EENS_8epilogue10collective6detail29Sm90TmaWarpSpecializedAdapterINS1G_15DefaultEpilogueISJ_SK_SK_NS1F_6thread17LinearCombinationISJ_Li1EffLNS1K_9ScaleType4KindE0ELNS_15FloatRoundStyleE2ESJ_EENS1_15EpilogueDefaultEEEEEvvEEEEvNT_6ParamsE,(.L_x_135 - _ZN7cutlass13device_kernelINS_4gemm6kernel13GemmUniversalIN4cute5tupleIJiiiiEEENS1_10collective13CollectiveMmaINS1_34MainloopSm90TmaGmmaWarpSpecializedILi3ENS5_IJNS4_1CILi4EEESB_NSA_ILi1EEEEEENS1_32KernelTmaWarpSpecializedPingpongEEENS5_IJNSA_ILi64EEESG_NSA_ILi128EEEEEENS_10tfloat32_tENS5_IJlSC_lEEESJ_SK_NS4_8TiledMMAINS4_8MMA_AtomIJNS4_4SM904GMMA29MMA_64x64x8_F32TF32TF32_SS_TNILNSO_7ScaleInE1ELSQ_1EEEEEENS4_6LayoutINS5_IJSC_SC_SC_EEENS5_IJNSA_ILi0EEESV_SV_EEEEENS5_IJNS4_10UnderscoreESY_SY_EEEEENS4_23SM90_TMA_LOAD_MULTICASTENS4_14ComposedLayoutINS4_7SwizzleILi3ELi4ELi3EEENS4_18smem_ptr_flag_bitsILi32EEENST_INS5_IJNSA_ILi8EEENSA_ILi32EEEEEENS5_IJS18_SC_EEEEEEEvNS4_8identityES11_S1C_vS1D_EENS_8epilogue10collective6detail29Sm90TmaWarpSpecializedAdapterINS1G_15DefaultEpilogueISJ_SK_SK_NS1F_6thread17LinearCombinationISJ_Li1EffLNS1K_9ScaleType4KindE0ELNS_15FloatRoundStyleE2ESJ_EENS1_15EpilogueDefaultEEEEEvvEEEEvNT_6ParamsE)
        .other          _ZN7cutlass13device_kernelINS_4gemm6kernel13GemmUniversalIN4cute5tupleIJiiiiEEENS1_10collective13CollectiveMmaINS1_34MainloopSm90TmaGmmaWarpSpecializedILi3ENS5_IJNS4_1CILi4EEESB_NSA_ILi1EEEEEENS1_32KernelTmaWarpSpecializedPingpongEEENS5_IJNSA_ILi64EEESG_NSA_ILi128EEEEEENS_10tfloat32_tENS5_IJlSC_lEEESJ_SK_NS4_8TiledMMAINS4_8MMA_AtomIJNS4_4SM904GMMA29MMA_64x64x8_F32TF32TF32_SS_TNILNSO_7ScaleInE1ELSQ_1EEEEEENS4_6LayoutINS5_IJSC_SC_SC_EEENS5_IJNSA_ILi0EEESV_SV_EEEEENS5_IJNS4_10UnderscoreESY_SY_EEEEENS4_23SM90_TMA_LOAD_MULTICASTENS4_14ComposedLayoutINS4_7SwizzleILi3ELi4ELi3EEENS4_18smem_ptr_flag_bitsILi32EEENST_INS5_IJNSA_ILi8EEENSA_ILi32EEEEEENS5_IJS18_SC_EEEEEEEvNS4_8identityES11_S1C_vS1D_EENS_8epilogue10collective6detail29Sm90TmaWarpSpecializedAdapterINS1G_15DefaultEpilogueISJ_SK_SK_NS1F_6thread17LinearCombinationISJ_Li1EffLNS1K_9ScaleType4KindE0ELNS_15FloatRoundStyleE2ESJ_EENS1_15EpilogueDefaultEEEEEvvEEEEvNT_6ParamsE,@"STO_CUDA_ENTRY STV_DEFAULT"
_ZN7cutlass13device_kernelINS_4gemm6kernel13GemmUniversalIN4cute5tupleIJiiiiEEENS1_10collective13CollectiveMmaINS1_34MainloopSm90TmaGmmaWarpSpecializedILi3ENS5_IJNS4_1CILi4EEESB_NSA_ILi1EEEEEENS1_32KernelTmaWarpSpecializedPingpongEEENS5_IJNSA_ILi64EEESG_NSA_ILi128EEEEEENS_10tfloat32_tENS5_IJlSC_lEEESJ_SK_NS4_8TiledMMAINS4_8MMA_AtomIJNS4_4SM904GMMA29MMA_64x64x8_F32TF32TF32_SS_TNILNSO_7ScaleInE1ELSQ_1EEEEEENS4_6LayoutINS5_IJSC_SC_SC_EEENS5_IJNSA_ILi0EEESV_SV_EEEEENS5_IJNS4_10UnderscoreESY_SY_EEEEENS4_23SM90_TMA_LOAD_MULTICASTENS4_14ComposedLayoutINS4_7SwizzleILi3ELi4ELi3EEENS4_18smem_ptr_flag_bitsILi32EEENST_INS5_IJNSA_ILi8EEENSA_ILi32EEEEEENS5_IJS18_SC_EEEEEEEvNS4_8identityES11_S1C_vS1D_EENS_8epilogue10collective6detail29Sm90TmaWarpSpecializedAdapterINS1G_15DefaultEpilogueISJ_SK_SK_NS1F_6thread17LinearCombinationISJ_Li1EffLNS1K_9ScaleType4KindE0ELNS_15FloatRoundStyleE2ESJ_EENS1_15EpilogueDefaultEEEEEvvEEEEvNT_6ParamsE:
[----:B------:R-:W0:Y:S02]  /*0000*/  LDC R1, c[0x0][0x28] ;  /* 0x00000a00ff017b82 */ /* 0x000e240000000800 */
[----:B0-----:R-:W-:Y:S01]  /*0010*/  VIADD R1, R1, 0xfffffff8 ;  /* 0xfffffff801017836 */ /* 0x001fe20000000000 */
[----:B------:R-:W0:Y:S01]  /*0020*/  S2R R4, SR_TID.X ;  /* 0x0000000000047919 */ /* 0x000e220000002100 */
[----:B------:R-:W-:Y:S01]  /*0030*/  ELECT P0, URZ, PT ;  /* 0x00000000003f782f */ /* 0x000fe20003800000 */
[----:B------:R-:W-:Y:S01]  /*0040*/  BSSY B0, `(.L_x_0) ;  /* 0x000000f000007945 */ /* 0x000fe20003800000 */
[--C-:B0-----:R-:W-:Y:S02]  /*0050*/  SHF.R.U32.HI R0, RZ, 0x5, R4.reuse ;  /* 0x00000005ff007819 */ /* 0x101fe40000011604 */
[----:B------:R-:W-:-:S03]  /*0060*/  SHF.R.U32.HI R7, RZ, 0x7, R4 ;  /* 0x00000007ff077819 */ /* 0x000fc60000011604 */
[----:B------:R-:W0:Y:S04]  /*0070*/  SHFL.IDX PT, R2, R0, RZ, 0x1f ;  /* 0x00001fff00027589 */ /* 0x000e2800000e0000 */
[----:B------:R1:W2:Y:S01]  /*0080*/  SHFL.IDX PT, R10, R7, RZ, 0x1f ;  /* 0x00001fff070a7589 */ /* 0x0002a200000e0000 */
[----:B0-----:R-:W-:-:S13]  /*0090*/  ISETP.NE.OR P0, PT, R2, RZ, !P0 ;  /* 0x000000ff0200720c */ /* 0x001fda0004705670 */
[----:B-12---:R-:W-:Y:S05]  /*00a0*/  @P0 BRA `(.L_x_1) ;  /* 0x0000000000200947 */ /* 0x006fea0003800000 */
[----:B------:R-:W-:Y:S02]  /*00b0*/  ULDC.64 UR4, c[0x0][0x198] ;  /* 0x0000660000047ab9 */ /* 0x000fe40000000a00 */
[----:B------:R-:W-:Y:S02]  /*00c0*/  UIADD3 UR6, UP0, UR4, 0xf0, URZ ;  /* 0x000000f004067890 */ /* 0x000fe4000ff1e03f */
[----:B------:R-:W-:Y:S02]  /*00d0*/  UIADD3 UR4, UP1, UR4, 0x1f0, URZ ;  /* 0x000001f004047890 */ /* 0x000fe4000ff3e03f */
[----:B------:R-:W-:Y:S02]  /*00e0*/  UIADD3.X UR7, URZ, UR5, URZ, UP0, !UPT ;  /* 0x000000053f077290 */ /* 0x000fe400087fe43f */
[----:B------:R-:W-:-:S07]  /*00f0*/  UIADD3.X UR5, URZ, UR5, URZ, UP1, !UPT ;  /* 0x000000053f057290 */ /* 0x000fce0008ffe43f */
[----:B------:R0:W-:Y:S02]  /*0100*/  UTMACCTL.PF [UR6] ;  /* 0x00000000060079b9 */ /* 0x0001e40008040000 */
[----:B------:R0:W-:Y:S02]  /*0110*/  UTMACCTL.PF [UR4] ;  /* 0x00000000040079b9 */ /* 0x0001e40008040000 */
[----:B0-----:R-:W-:Y:S01]  /*0120*/  NOP ;  /* 0x0000000000007918 */ /* 0x001fe20000000000 */
.L_x_1:
[----:B------:R-:W-:Y:S05]  /*0130*/  BSYNC B0 ;  /* 0x0000000000007941 */ /* 0x000fea0003800000 */
.L_x_0:
[----:B------:R-:W0:Y:S02]  /*0140*/  SHFL.IDX PT, R9, R0, RZ, 0x1f ;  /* 0x00001fff00097589 */ /* 0x000e2400000e0000 */
[----:B0-----:R-:W-:-:S13]  /*0150*/  ISETP.NE.AND P0, PT, R9, RZ, PT ;  /* 0x000000ff0900720c */ /* 0x001fda0003f05270 */
[----:B------:R-:W-:Y:S05]  /*0160*/  @P0 BRA `(.L_x_2) ;  /* 0x0000000000500947 */ /* 0x000fea0003800000 */
[----:B------:R-:W0:Y:S01]  /*0170*/  S2UR UR8, SR_CgaCtaId ;  /* 0x00000000000879c3 */ /* 0x000e220000008800 */
[----:B------:R-:W-:Y:S01]  /*0180*/  UMOV UR4, 0x400 ;  /* 0x0000040000047882 */ /* 0x000fe20000000000 */
[----:B------:R-:W-:Y:S01]  /*0190*/  UMOV UR5, 0x1 ;  /* 0x0000000100057882 */ /* 0x000fe20000000000 */
[----:B------:R-:W-:Y:S01]  /*01a0*/  UMOV UR6, 0x7 ;  /* 0x0000000700067882 */ /* 0x000fe20000000000 */
[----:B------:R-:W-:Y:S01]  /*01b0*/  ELECT P0, URZ, PT ;  /* 0x00000000003f782f */ /* 0x000fe20003800000 */
[----:B------:R-:W-:-:S04]  /*01c0*/  UIADD3 UR6, -UR6, 0x100000, URZ ;  /* 0x0010000006067890 */ /* 0x000fc8000fffe13f */
[----:B------:R-:W-:Y:S02]  /*01d0*/  USHF.L.U32 UR7, UR6, 0xb, URZ ;  /* 0x0000000b06077899 */ /* 0x000fe4000800063f */
[----:B------:R-:W-:Y:S02]  /*01e0*/  USHF.L.U32 UR6, UR6, 0x1, URZ ;  /* 0x0000000106067899 */ /* 0x000fe4000800063f */
[----:B0-----:R-:W-:Y:S02]  /*01f0*/  ULEA UR8, UR8, UR4, 0x18 ;  /* 0x0000000408087291 */ /* 0x001fe4000f8ec03f */
[----:B------:R-:W-:-:S04]  /*0200*/  UIADD3 UR4, -UR5, 0x100000, URZ ;  /* 0x0010000005047890 */ /* 0x000fc8000fffe13f */
[----:B------:R-:W-:Y:S02]  /*0210*/  USHF.L.U32 UR5, UR4, 0xb, URZ ;  /* 0x0000000b04057899 */ /* 0x000fe4000800063f */
[----:B------:R-:W-:Y:S01]  /*0220*/  USHF.L.U32 UR4, UR4, 0x1, URZ ;  /* 0x0000000104047899 */ /* 0x000fe2000800063f */
[----:B------:R-:W0:Y:S11]  /*0230*/  FENCE.VIEW.ASYNC.S ;  /* 0x00000000000073c6 */ /* 0x000e360000000000 */
[----:B0-----:R0:W1:Y:S01]  /*0240*/  SYNCS.EXCH.64 URZ, [UR8], UR4 ;  /* 0x00000004083f75b2 */ /* 0x0010620008000100 */
[----:B------:R0:W2:Y:S01]  /*0250*/  SYNCS.EXCH.64 URZ, [UR8+0x18], UR6 ;  /* 0x00001806083f75b2 */ /* 0x0000a20008000100 */
[----:B------:R0:W3:Y:S01]  /*0260*/  SYNCS.EXCH.64 URZ, [UR8+0x8], UR4 ;  /* 0x00000804083f75b2 */ /* 0x0000e20008000100 */
[----:B------:R0:W4:Y:S01]  /*0270*/  SYNCS.EXCH.64 URZ, [UR8+0x20], UR6 ;  /* 0x00002006083f75b2 */ /* 0x0001220008000100 */
[----:B------:R0:W0:Y:S01]  /*0280*/  SYNCS.EXCH.64 URZ, [UR8+0x10], UR4 ;  /* 0x00001004083f75b2 */ /* 0x0000220008000100 */
[----:B------:R0:W0:Y:S01]  /*0290*/  SYNCS.EXCH.64 URZ, [UR8+0x28], UR6 ;  /* 0x00002806083f75b2 */ /* 0x0000220008000100 */
[----:B------:R-:W-:Y:S01]  /*02a0*/  NOP ;  /* 0x0000000000007918 */ /* 0x000fe20000000000 */
.L_x_2:
[----:B------:R-:W5:Y:S01]  /*02b0*/  SHFL.IDX PT, R6, R0, RZ, 0x1f ;  /* 0x00001fff00067589 */ /* 0x000f6200000e0000 */
[----:B------:R-:W-:Y:S01]  /*02c0*/  SHF.R.S32.HI R3, RZ, 0x1f, R4 ;  /* 0x0000001fff037819 */ /* 0x000fe20000011404 */
[----:B------:R-:W1:Y:S01]  /*02d0*/  S2UR UR12, SR_CTAID.X ;  /* 0x00000000000c79c3 */ /* 0x000e620000002500 */
[----:B------:R-:W-:Y:S01]  /*02e0*/  ELECT P0, URZ, PT ;  /* 0x00000000003f782f */ /* 0x000fe20003800000 */
[----:B------:R0:W2:Y:S01]  /*02f0*/  SHFL.IDX PT, R13, R0, RZ, 0x1f ;  /* 0x00001fff000d7589 */ /* 0x0000a200000e0000 */
[----:B------:R-:W-:Y:S01]  /*0300*/  LEA.HI R3, R3, R4, RZ, 0x7 ;  /* 0x0000000403037211 */ /* 0x000fe200078f38ff */
[----:B0-----:R-:W-:Y:S01]  /*0310*/  ULDC UR4, c[0x0][0x150] ;  /* 0x0000540000047ab9 */ /* 0x001fe20000000800 */
[----:B------:R-:W-:Y:S01]  /*0320*/  ELECT P1, URZ, PT ;  /* 0x00000000003f782f */ /* 0x000fe20003820000 */
[----:B------:R-:W0:Y:S01]  /*0330*/  SHFL.IDX PT, R17, R7, RZ, 0x1f ;  /* 0x00001fff07117589 */ /* 0x000e2200000e0000 */
[----:B------:R-:W-:Y:S01]  /*0340*/  LOP3.LUT R3, R3, 0xffffff80, RZ, 0xc0, !PT ;  /* 0xffffff8003037812 */ /* 0x000fe200078ec0ff */
[----:B------:R-:W3:Y:S01]  /*0350*/  LDC R15, c[0x0][0x144] ;  /* 0x00005100ff0f7b82 */ /* 0x000ee20000000800 */
[----:B------:R-:W-:Y:S01]  /*0360*/  ULDC UR5, c[0x0][0x154] ;  /* 0x0000550000057ab9 */ /* 0x000fe20000000800 */
[----:B------:R-:W-:Y:S01]  /*0370*/  SHF.R.S32.HI R0, RZ, 0x1f, R9 ;  /* 0x0000001fff007819 */ /* 0x000fe20000011409 */
[----:B------:R-:W-:Y:S01]  /*0380*/  UMOV UR11, 0x80 ;  /* 0x00000080000b7882 */ /* 0x000fe20000000000 */
[----:B------:R-:W-:Y:S01]  /*0390*/  IMAD.IADD R5, R4, 0x1, -R3 ;  /* 0x0000000104057824 */ /* 0x000fe200078e0a03 */
[----:B------:R-:W-:Y:S01]  /*03a0*/  NOP ;  /* 0x0000000000007918 */ /* 0x000fe20000000000 */
[----:B------:R-:W-:Y:S01]  /*03b0*/  LEA.HI R0, R0, R9, RZ, 0x2 ;  /* 0x0000000900007211 */ /* 0x000fe200078f10ff */
[----:B------:R-:W-:Y:S01]  /*03c0*/  NOP ;  /* 0x0000000000007918 */ /* 0x000fe20000000000 */
[----:B------:R-:W4:Y:S01]  /*03d0*/  LDC R16, c[0x0][0x140] ;  /* 0x00005000ff107b82 */ /* 0x000f220000000800 */
[----:B------:R-:W-:Y:S01]  /*03e0*/  SHF.R.S32.HI R8, RZ, 0x1f, R5 ;  /* 0x0000001fff087819 */ /* 0x000fe20000011405 */
[----:B------:R-:W-:Y:S01]  /*03f0*/  VIADD R36, R10, 0xffffffff ;  /* 0xffffffff0a247836 */ /* 0x000fe20000000000 */
[----:B------:R-:W-:Y:S01]  /*0400*/  LOP3.LUT R0, R0, 0x3ffffffc, RZ, 0xc0, !PT ;  /* 0x3ffffffc00007812 */ /* 0x000fe200078ec0ff */
[----:B------:R-:W-:Y:S01]  /*0410*/  IMAD.MOV.U32 R57, RZ, RZ, 0x1 ;  /* 0x00000001ff397424 */ /* 0x000fe200078e00ff */
[----:B------:R-:W-:-:S02]  /*0420*/  LEA.HI R3, R8, R5, RZ, 0x3 ;  /* 0x0000000508037211 */ /* 0x000fc400078f18ff */
[----:B-----5:R-:W-:Y:S01]  /*0430*/  ISETP.NE.OR P0, PT, R6, RZ, !P0 ;  /* 0x000000ff0600720c */ /* 0x020fe20004705670 */
[----:B------:R-:W-:Y:S01]  /*0440*/  IMAD.IADD R9, R9, 0x1, -R0 ;  /* 0x0000000109097824 */ /* 0x000fe200078e0a00 */
[----:B------:R-:W5:Y:S01]  /*0450*/  S2R R6, SR_CTAID.Y ;  /* 0x0000000000067919 */ /* 0x000f620000002600 */
[--C-:B------:R-:W-:Y:S01]  /*0460*/  SHF.R.S32.HI R11, RZ, 0x3, R3.reuse ;  /* 0x00000003ff0b7819 */ /* 0x100fe20000011403 */
[----:B------:R-:W0:Y:S01]  /*0470*/  LDC R21, c[0x0][0x148] ;  /* 0x00005200ff157b82 */ /* 0x000e220000000800 */
[----:B------:R-:W-:Y:S02]  /*0480*/  SHF.R.S32.HI R12, RZ, 0x1f, R3 ;  /* 0x0000001fff0c7819 */ /* 0x000fe40000011403 */
[----:B-1----:R-:W-:Y:S02]  /*0490*/  I2FP.F32.U32 R3, UR12 ;  /* 0x0000000c00037c45 */ /* 0x002fe40008201000 */
[----:B------:R-:W-:Y:S02]  /*04a0*/  LEA.HI R12, R12, R11, RZ, 0x2 ;  /* 0x0000000b0c0c7211 */ /* 0x000fe400078f10ff */
[----:B--2---:R-:W-:Y:S01]  /*04b0*/  ISETP.NE.OR P1, PT, R13, RZ, !P1 ;  /* 0x000000ff0d00720c */ /* 0x004fe20004f25670 */
[----:B------:R-:W-:Y:S01]  /*04c0*/  FMUL R14, R3, UR4 ;  /* 0x00000004030e7c20 */ /* 0x000fe20008400000 */
[----:B------:R-:W-:Y:S01]  /*04d0*/  LOP3.LUT R12, R12, 0xfffffffc, RZ, 0xc0, !PT ;  /* 0xfffffffc0c0c7812 */ /* 0x000fe200078ec0ff */
[----:B------:R-:W-:Y:S01]  /*04e0*/  VOTEU.ALL UP2, P0 ;  /* 0x00000000003f7886 */ /* 0x000fe20000040000 */
[----:B------:R-:W-:Y:S01]  /*04f0*/  SHF.R.S32.HI R3, RZ, 0x1f, R2 ;  /* 0x0000001fff037819 */ /* 0x000fe20000011402 */
[----:B------:R-:W-:Y:S01]  /*0500*/  UMOV UR4, 0x20 ;  /* 0x0000002000047882 */ /* 0x000fe20000000000 */
[----:B----4-:R-:W-:Y:S01]  /*0510*/  ISETP.EQ.U32.AND P2, PT, R16, 0x1, PT ;  /* 0x000000011000780c */ /* 0x010fe20003f42070 */
[----:B------:R-:W-:Y:S01]  /*0520*/  IMAD.IADD R12, R11, 0x1, -R12 ;  /* 0x000000010b0c7824 */ /* 0x000fe200078e0a0c */
[----:B------:R-:W-:Y:S01]  /*0530*/  LEA.HI R3, R3, R2, RZ, 0x2 ;  /* 0x0000000203037211 */ /* 0x000fe200078f10ff */
[----:B------:R-:W1:Y:S01]  /*0540*/  F2I.U32.TRUNC.NTZ R14, R14 ;  /* 0x0000000e000e7305 */ /* 0x000e62000020f000 */
[----:B------:R-:W2:Y:S01]  /*0550*/  @!UP2 S2UR UR7, SR_CgaCtaId ;  /* 0x000000000007a9c3 */ /* 0x000ea20000008800 */
[----:B------:R-:W-:Y:S01]  /*0560*/  IMAD R12, R9, 0x4, R12 ;  /* 0x00000004090c7824 */ /* 0x000fe200078e020c */
[----:B------:R-:W-:Y:S01]  /*0570*/  LOP3.LUT R3, R3, 0xfffffffc, RZ, 0xc0, !PT ;  /* 0xfffffffc03037812 */ /* 0x000fe200078ec0ff */
[----:B------:R-:W-:Y:S01]  /*0580*/  VOTEU.ALL UP3, P1 ;  /* 0x00000000003f7886 */ /* 0x000fe20000860000 */
[----:B------:R-:W-:Y:S01]  /*0590*/  @!UP2 UMOV UR6, 0x400 ;  /* 0x000004000006a882 */ /* 0x000fe20000000000 */
[----:B------:R-:W-:Y:S01]  /*05a0*/  VOTEU.ALL UP4, P1 ;  /* 0x00000000003f7886 */ /* 0x000fe20000880000 */
[----:B------:R-:W-:Y:S01]  /*05b0*/  VOTEU.ALL UP5, P1 ;  /* 0x00000000003f7886 */ /* 0x000fe200008a0000 */
[----:B------:R-:W-:Y:S01]  /*05c0*/  IMAD.IADD R9, R2, 0x1, -R3 ;  /* 0x0000000102097824 */ /* 0x000fe200078e0a03 */
[----:B------:R-:W-:Y:S01]  /*05d0*/  SHF.R.S32.HI R3, RZ, 0x1f, R12 ;  /* 0x0000001fff037819 */ /* 0x000fe2000001140c */
[----:B------:R-:W4:Y:S01]  /*05e0*/  @!UP3 S2UR UR10, SR_CgaCtaId ;  /* 0x00000000000ab9c3 */ /* 0x000f220000008800 */
[----:B------:R-:W-:Y:S01]  /*05f0*/  @!UP3 UMOV UR9, 0x400 ;  /* 0x000004000009b882 */ /* 0x000fe20000000000 */
[----:B------:R-:W-:Y:S01]  /*0600*/  VOTEU.ALL UP0, P0 ;  /* 0x00000000003f7886 */ /* 0x000fe20000000000 */
[----:B------:R-:W-:Y:S01]  /*0610*/  LEA.HI R3, R3, R12, RZ, 0x2 ;  /* 0x0000000c03037211 */ /* 0x000fe200078f10ff */
[----:B------:R-:W-:Y:S01]  /*0620*/  VOTEU.ALL UP1, P0 ;  /* 0x00000000003f7886 */ /* 0x000fe20000020000 */
[----:B-----5:R-:W-:Y:S01]  /*0630*/  I2FP.F32.U32 R0, R6 ;  /* 0x0000000600007245 */ /* 0x020fe20000201000 */
[----:B-1----:R-:W-:Y:S01]  /*0640*/  IMAD.MOV R14, RZ, RZ, -R14 ;  /* 0x000000ffff0e7224 */ /* 0x002fe200078e0a0e */
[----:B------:R-:W-:Y:S01]  /*0650*/  LOP3.LUT R11, R3, 0xfffffffc, RZ, 0xc0, !PT ;  /* 0xfffffffc030b7812 */ /* 0x000fe200078ec0ff */
[----:B------:R-:W-:Y:S01]  /*0660*/  IMAD.SHL.U32 R3, R12, 0x4, RZ ;  /* 0x000000040c037824 */ /* 0x000fe200078e00ff */
[----:B------:R-:W-:Y:S01]  /*0670*/  LOP3.LUT P0, RZ, R5, 0x7, RZ, 0xc0, !PT ;  /* 0x0000000705ff7812 */ /* 0x000fe2000780c0ff */
[----:B---3--:R-:W-:-:S02]  /*0680*/  IMAD R20, R15, R14, UR12 ;  /* 0x0000000c0f147e24 */ /* 0x008fc4000f8e020e */
[----:B------:R-:W-:Y:S01]  /*0690*/  FMUL R0, R0, UR5 ;  /* 0x0000000500007c20 */ /* 0x000fe20008400000 */
[C---:B------:R-:W-:Y:S01]  /*06a0*/  IMAD.IADD R11, R12.reuse, 0x1, -R11 ;  /* 0x000000010c0b7824 */ /* 0x040fe200078e0a0b */
[----:B------:R-:W-:Y:S01]  /*06b0*/  LOP3.LUT R56, R12, 0xc, R3, 0x78, !PT ;  /* 0x0000000c0c387812 */ /* 0x000fe200078e7803 */
[----:B------:R-:W-:-:S04]  /*06c0*/  @!UP2 UIADD3 UR4, -UR4, 0x100000, URZ ;  /* 0x001000000404a890 */ /* 0x000fc8000fffe13f */
[----:B------:R-:W-:Y:S02]  /*06d0*/  @!UP2 USHF.L.U32 UR5, UR4, 0xb, URZ ;  /* 0x0000000b0405a899 */ /* 0x000fe4000800063f */
[----:B------:R-:W-:Y:S01]  /*06e0*/  @!UP2 USHF.L.U32 UR4, UR4, 0x1, URZ ;  /* 0x000000010404a899 */ /* 0x000fe2000800063f */
[----:B------:R-:W-:Y:S01]  /*06f0*/  ISETP.GE.U32.AND P6, PT, R36, 0x2, PT ;  /* 0x000000022400780c */ /* 0x000fe20003fc6070 */
[----:B--2---:R-:W-:Y:S01]  /*0700*/  @!UP2 ULEA UR8, UR7, UR6, 0x18 ;  /* 0x000000060708a291 */ /* 0x004fe2000f8ec03f */
[----:B------:R-:W-:Y:S01]  /*0710*/  ISETP.NE.AND P4, PT, R11, R20, PT ;  /* 0x000000140b00720c */ /* 0x000fe20003f85270 */
[----:B------:R-:W1:Y:S01]  /*0720*/  F2I.U32.TRUNC.NTZ R0, R0 ;  /* 0x0000000000007305 */ /* 0x000e62000020f000 */
[----:B------:R-:W-:-:S04]  /*0730*/  @!UP3 UIADD3 UR6, -UR11, 0x100000, URZ ;  /* 0x001000000b06b890 */ /* 0x000fc8000fffe13f */
[----:B------:R-:W-:Y:S02]  /*0740*/  @!UP3 USHF.L.U32 UR7, UR6, 0xb, URZ ;  /* 0x0000000b0607b899 */ /* 0x000fe4000800063f */
[----:B------:R-:W-:Y:S01]  /*0750*/  @!UP3 USHF.L.U32 UR6, UR6, 0x1, URZ ;  /* 0x000000010606b899 */ /* 0x000fe2000800063f */
[----:B------:R-:W-:Y:S01]  /*0760*/  ISETP.LT.U32.AND P0, PT, R56, 0x10, !P0 ;  /* 0x000000103800780c */ /* 0x000fe20004701070 */
[----:B------:R-:W-:Y:S01]  /*0770*/  VOTEU.ALL UP2, P1 ;  /* 0x00000000003f7886 */ /* 0x000fe20000840000 */
[----:B0-----:R-:W-:Y:S01]  /*0780*/  R2UR UR43, R17 ;  /* 0x00000000112b72ca */ /* 0x001fe200000e0000 */
[----:B----4-:R-:W-:Y:S01]  /*0790*/  @!UP3 ULEA UR9, UR10, UR9, 0x18 ;  /* 0x000000090a09b291 */ /* 0x010fe2000f8ec03f */
[----:B------:R-:W-:Y:S01]  /*07a0*/  ISETP.NE.AND P3, PT, R10, RZ, PT ;  /* 0x000000ff0a00720c */ /* 0x000fe20003f65270 */
[----:B------:R-:W-:Y:S01]  /*07b0*/  VOTEU.ALL UP3, P1 ;  /* 0x00000000003f7886 */ /* 0x000fe20000860000 */
[----:B------:R-:W-:Y:S01]  /*07c0*/  ISETP.NE.AND P1, PT, R9, 0x3, PT ;  /* 0x000000030900780c */ /* 0x000fe20003f25270 */
[----:B------:R-:W0:Y:S02]  /*07d0*/  FENCE.VIEW.ASYNC.S ;  /* 0x00000000000073c6 */ /* 0x000e240000000000 */
[----:B0-----:R0:W2:Y:S01]  /*07e0*/  @!UP0 SYNCS.EXCH.64 URZ, [UR8+0x60], UR4 ;  /* 0x00006004083f85b2 */ /* 0x0010a20008000100 */
[----:B------:R-:W-:-:S02]  /*07f0*/  @P4 SHF.R.S32.HI R3, RZ, 0x1f, R56 ;  /* 0x0000001fff034819 */ /* 0x000fc40000011438 */
[----:B------:R-:W-:Y:S01]  /*0800*/  ISETP.EQ.OR P1, PT, R9, RZ, !P1 ;  /* 0x000000ff0900720c */ /* 0x000fe20004f22670 */
[----:B-1----:R-:W-:Y:S01]  /*0810*/  IMAD.MOV R24, RZ, RZ, -R0 ;  /* 0x000000ffff187224 */ /* 0x002fe200078e0a00 */
[----:B------:R-:W-:Y:S02]  /*0820*/  @P4 LEA.HI R3, R3, R56, RZ, 0x2 ;  /* 0x0000003803034211 */ /* 0x000fe400078f10ff */
[----:B------:R-:W-:Y:S01]  /*0830*/  ISETP.EQ.AND P1, PT, R10, RZ, P1 ;  /* 0x000000ff0a00720c */ /* 0x000fe20000f22270 */
[----:B------:R-:W-:Y:S01]  /*0840*/  IMAD R0, R21, R24, R6 ;  /* 0x0000001815007224 */ /* 0x000fe200078e0206 */
[----:B------:R-:W-:Y:S02]  /*0850*/  @P4 SHF.R.S32.HI R3, RZ, 0x2, R3 ;  /* 0x00000002ff034819 */ /* 0x000fe40000011403 */
[----:B------:R-:W-:Y:S02]  /*0860*/  SEL R23, RZ, 0x1, !P1 ;  /* 0x00000001ff177807 */ /* 0x000fe40004800000 */
[----:B------:R-:W-:Y:S01]  /*0870*/  @P4 ISETP.NE.AND P5, PT, R3, R0, PT ;  /* 0x000000000300420c */ /* 0x000fe20003fa5270 */
[----:B------:R0:W1:Y:S01]  /*0880*/  @!UP1 SYNCS.EXCH.64 URZ, [UR8+0x68], UR4 ;  /* 0x00006804083f95b2 */ /* 0x0000620008000100 */
[----:B------:R-:W-:Y:S01]  /*0890*/  NOP ;  /* 0x0000000000007918 */ /* 0x000fe20000000000 */
[----:B------:R-:W-:-:S02]  /*08a0*/  SEL R0, RZ, 0x1, !P0 ;  /* 0x00000001ff007807 */ /* 0x000fc40004000000 */
[----:B------:R-:W-:Y:S02]  /*08b0*/  @P4 SEL R57, RZ, 0x1, P5 ;  /* 0x00000001ff394807 */ /* 0x000fe40002800000 */
[----:B------:R-:W-:Y:S02]  /*08c0*/  SEL R23, R23, 0x2, P6 ;  /* 0x0000000217177807 */ /* 0x000fe40003000000 */
[----:B------:R-:W-:Y:S01]  /*08d0*/  LOP3.LUT R57, R57, R0, RZ, 0xc0, !PT ;  /* 0x0000000039397212 */ /* 0x000fe200078ec0ff */
[----:B------:R0:W3:Y:S01]  /*08e0*/  @!UP2 SYNCS.EXCH.64 URZ, [UR9+0x40], UR6 ;  /* 0x00004006093fa5b2 */ /* 0x0000e20008000100 */
[----:B------:R0:W4:Y:S01]  /*08f0*/  @!UP3 SYNCS.EXCH.64 URZ, [UR9+0x48], UR6 ;  /* 0x00004806093fb5b2 */ /* 0x0001220008000100 */
[----:B------:R0:W0:Y:S01]  /*0900*/  @!UP4 SYNCS.EXCH.64 URZ, [UR9+0x50], UR6 ;  /* 0x00005006093fc5b2 */ /* 0x0000220008000100 */
[----:B------:R0:W0:Y:S01]  /*0910*/  @!UP5 SYNCS.EXCH.64 URZ, [UR9+0x58], UR6 ;  /* 0x00005806093fd5b2 */ /* 0x0000220008000100 */
[----:B------:R-:W-:Y:S01]  /*0920*/  NOP ;  /* 0x0000000000007918 */ /* 0x000fe20000000000 */
[----:B--2---:R-:W-:Y:S05]  /*0930*/  @!P2 BRA `(.L_x_3) ;  /* 0x000000000008a947 */ /* 0x004fea0003800000 */
[----:B01-34-:R-:W-:Y:S01]  /*0940*/  UCGABAR_ARV ;  /* 0x00000000000079c7 */ /* 0x01bfe20008000000 */
[----:B------:R-:W-:Y:S05]  /*0950*/  BRA `(.L_x_4) ;  /* 0x0000000000047947 */ /* 0x000fea0003800000 */
.L_x_3:
[----:B01-34-:R-:W-:Y:S01]  /*0960*/  NOP ;  /* 0x0000000000007918 */ /* 0x01bfe20000000000 */
.L_x_4:
[----:B------:R-:W-:Y:S01]  /*0970*/  ULDC.64 UR4, c[0x0][0x598] ;  /* 0x0001660000047ab9 */ /* 0x000fe20000000a00 */
[----:B------:R-:W-:Y:S01]  /*0980*/  ULDC.64 UR48, c[0x0][0x208] ;  /* 0x0000820000307ab9 */ /* 0x000fe20000000a00 */
[----:B------:R-:W-:-:S04]  /*0990*/  ISETP.NE.U32.AND P0, PT, RZ, UR4, PT ;  /* 0x00000004ff007c0c */ /* 0x000fc8000bf05070 */
[----:B------:R-:W-:-:S13]  /*09a0*/  ISETP.NE.AND.EX P0, PT, RZ, UR5, PT, P0 ;  /* 0x00000005ff007c0c */ /* 0x000fda000bf05300 */
[----:B------:R-:W-:Y:S05]  /*09b0*/  @!P0 BRA `(.L_x_5) ;  /* 0x00000000001c8947 */ /* 0x000fea0003800000 */
[----:B------:R-:W0:Y:S02]  /*09c0*/  LDC.64 R2, c[0x0][0x598] ;  /* 0x00016600ff027b82 */ /* 0x000e240000000a00 */
[----:B0-----:R-:W2:Y:S02]  /*09d0*/  LDG.E.64 R2, desc[UR48][R2.64] ;  /* 0x0000003002027981 */ /* 0x001ea4000c1e1b00 */
[----:B--2---:R-:W-:-:S04]  /*09e0*/  ISETP.NE.U32.AND P0, PT, R2, RZ, PT ;  /* 0x000000ff0200720c */ /* 0x004fc80003f05070 */
[----:B------:R-:W-:-:S13]  /*09f0*/  ISETP.NE.AND.EX P0, PT, R3, RZ, PT, P0 ;  /* 0x000000ff0300720c */ /* 0x000fda0003f05300 */
[----:B------:R-:W-:Y:S05]  /*0a00*/  @!P0 BRA `(.L_x_5) ;  /* 0x0000000000088947 */ /* 0x000fea0003800000 */
[----:B------:R0:W5:Y:S01]  /*0a10*/  LD.E R58, desc[UR48][R2.64] ;  /* 0x00000030023a7980 */ /* 0x000162000c101900 */
[----:B------:R-:W-:Y:S05]  /*0a20*/  BRA `(.L_x_6) ;  /* 0x0000000000247947 */ /* 0x000fea0003800000 */
.L_x_5:
[----:B------:R-:W-:Y:S02]  /*0a30*/  ULDC.64 UR4, c[0x0][0x588] ;  /* 0x0001620000047ab9 */ /* 0x000fe40000000a00 */
[----:B------:R-:W-:-:S04]  /*0a40*/  ISETP.NE.U32.AND P0, PT, RZ, UR4, PT ;  /* 0x00000004ff007c0c */ /* 0x000fc8000bf05070 */
[----:B------:R-:W-:-:S13]  /*0a50*/  ISETP.NE.AND.EX P0, PT, RZ, UR5, PT, P0 ;  /* 0x00000005ff007c0c */ /* 0x000fda000bf05300 */
[----:B------:R-:W-:Y:S05]  /*0a60*/  @!P0 BRA `(.L_x_7) ;  /* 0x00000000000c8947 */ /* 0x000fea0003800000 */
[----:B------:R-:W0:Y:S02]  /*0a70*/  LDC.64 R58, c[0x0][0x588] ;  /* 0x00016200ff3a7b82 */ /* 0x000e240000000a00 */
[----:B0-----:R1:W5:Y:S01]  /*0a80*/  LDG.E R58, desc[UR48][R58.64] ;  /* 0x000000303a3a7981 */ /* 0x001362000c1e1900 */
[----:B------:R-:W-:Y:S05]  /*0a90*/  BRA `(.L_x_6) ;  /* 0x0000000000087947 */ /* 0x000fea0003800000 */
.L_x_7:
[----:B------:R-:W-:Y:S02]  /*0aa0*/  ULDC UR4, c[0x0][0x580] ;  /* 0x0001600000047ab9 */ /* 0x000fe40000000800 */
[----:B------:R-:W-:-:S07]  /*0ab0*/  IMAD.U32 R58, RZ, RZ, UR4 ;  /* 0x00000004ff3a7e24 */ /* 0x000fce000f8e00ff */
.L_x_6:
[----:B------:R-:W-:Y:S02]  /*0ac0*/  ULDC.64 UR4, c[0x0][0x5a0] ;  /* 0x0001680000047ab9 */ /* 0x000fe40000000a00 */
[----:B------:R-:W-:-:S04]  /*0ad0*/  ISETP.NE.U32.AND P0, PT, RZ, UR4, PT ;  /* 0x00000004ff007c0c */ /* 0x000fc8000bf05070 */
[----:B------:R-:W-:-:S13]  /*0ae0*/  ISETP.NE.AND.EX P0, PT, RZ, UR5, PT, P0 ;  /* 0x00000005ff007c0c */ /* 0x000fda000bf05300 */
[----:B------:R-:W-:Y:S05]  /*0af0*/  @!P0 BRA `(.L_x_8) ;  /* 0x00000000001c8947 */ /* 0x000fea0003800000 */
[----:B0-----:R-:W0:Y:S02]  /*0b00*/  LDC.64 R2, c[0x0][0x5a0] ;  /* 0x00016800ff027b82 */ /* 0x001e240000000a00 */
[----:B0-----:R-:W2:Y:S02]  /*0b10*/  LDG.E.64 R2, desc[UR48][R2.64] ;  /* 0x0000003002027981 */ /* 0x001ea4000c1e1b00 */
[----:B--2---:R-:W-:-:S04]  /*0b20*/  ISETP.NE.U32.AND P0, PT, R2, RZ, PT ;  /* 0x000000ff0200720c */ /* 0x004fc80003f05070 */
[----:B------:R-:W-:-:S13]  /*0b30*/  ISETP.NE.AND.EX P0, PT, R3, RZ, PT, P0 ;  /* 0x000000ff0300720c */ /* 0x000fda0003f05300 */
[----:B------:R-:W-:Y:S05]  /*0b40*/  @!P0 BRA `(.L_x_8) ;  /* 0x0000000000088947 */ /* 0x000fea0003800000 */
[----:B-1----:R0:W5:Y:S01]  /*0b50*/  LD.E R59, desc[UR48][R2.64] ;  /* 0x00000030023b7980 */ /* 0x002162000c101900 */
[----:B------:R-:W-:Y:S05]  /*0b60*/  BRA `(.L_x_9) ;  /* 0x0000000000247947 */ /* 0x000fea0003800000 */
.L_x_8:
[----:B------:R-:W-:Y:S02]  /*0b70*/  ULDC.64 UR4, c[0x0][0x590] ;  /* 0x0001640000047ab9 */ /* 0x000fe40000000a00 */
[----:B------:R-:W-:-:S04]  /*0b80*/  ISETP.NE.U32.AND P0, PT, RZ, UR4, PT ;  /* 0x00000004ff007c0c */ /* 0x000fc8000bf05070 */
[----:B------:R-:W-:-:S13]  /*0b90*/  ISETP.NE.AND.EX P0, PT, RZ, UR5, PT, P0 ;  /* 0x00000005ff007c0c */ /* 0x000fda000bf05300 */
[----:B------:R-:W-:Y:S05]  /*0ba0*/  @!P0 BRA `(.L_x_10) ;  /* 0x00000000000c8947 */ /* 0x000fea0003800000 */
[----:B0-----:R-:W1:Y:S02]  /*0bb0*/  LDC.64 R2, c[0x0][0x590] ;  /* 0x00016400ff027b82 */ /* 0x001e640000000a00 */
[----:B-1----:R1:W5:Y:S01]  /*0bc0*/  LDG.E R59, desc[UR48][R2.64] ;  /* 0x00000030023b7981 */ /* 0x002362000c1e1900 */
[----:B------:R-:W-:Y:S05]  /*0bd0*/  BRA `(.L_x_9) ;  /* 0x0000000000087947 */ /* 0x000fea0003800000 */
.L_x_10:
[----:B------:R-:W-:Y:S02]  /*0be0*/  ULDC UR4, c[0x0][0x584] ;  /* 0x0001610000047ab9 */ /* 0x000fe40000000800 */
[----:B-1----:R-:W-:-:S07]  /*0bf0*/  IMAD.U32 R59, RZ, RZ, UR4 ;  /* 0x00000004ff3b7e24 */ /* 0x002fce000f8e00ff */
.L_x_9:
[----:B01----:R-:W0:Y:S01]  /*0c00*/  LDC R2, c[0x0][0x65c] ;  /* 0x00019700ff027b82 */ /* 0x003e220000000800 */
[----:B------:R-:W-:Y:S01]  /*0c10*/  ULDC UR6, c[0x0][0x28c] ;  /* 0x0000a30000067ab9 */ /* 0x000fe20000000800 */
[----:B------:R-:W-:Y:S01]  /*0c20*/  ISETP.NE.AND P0, PT, R10, 0x2, PT ;  /* 0x000000020a00780c */ /* 0x000fe20003f05270 */
[----:B------:R-:W-:Y:S01]  /*0c30*/  UIADD3 UR6, UR6, 0x7f, URZ ;  /* 0x0000007f06067890 */ /* 0x000fe2000fffe03f */
[----:B------:R-:W-:Y:S01]  /*0c40*/  IMAD.U32 R10, RZ, RZ, UR12 ;  /* 0x0000000cff0a7e24 */ /* 0x000fe2000f8e00ff */
[----:B------:R-:W-:Y:S01]  /*0c50*/  UMOV UR36, URZ ;  /* 0x0000003f00247c82 */ /* 0x000fe20008000000 */
[----:B------:R-:W-:Y:S01]  /*0c60*/  UMOV UR38, URZ ;  /* 0x0000003f00267c82 */ /* 0x000fe20008000000 */
[----:B------:R-:W-:Y:S01]  /*0c70*/  USHF.R.S32.HI UR7, URZ, 0x1f, UR6 ;  /* 0x0000001f3f077899 */ /* 0x000fe20008011406 */
[----:B------:R-:W-:-:S03]  /*0c80*/  ULDC.64 UR8, c[0x0][0x650] ;  /* 0x0001940000087ab9 */ /* 0x000fc60000000a00 */
[----:B------:R-:W-:-:S04]  /*0c90*/  ULEA.HI UR7, UR7, UR6, URZ, 0x7 ;  /* 0x0000000607077291 */ /* 0x000fc8000f8f383f */
[----:B------:R-:W-:Y:S01]  /*0ca0*/  USHF.R.S32.HI UR37, URZ, 0x7, UR7 ;  /* 0x000000073f257899 */ /* 0x000fe20008011407 */
[----:B0-----:R-:W-:-:S13]  /*0cb0*/  ISETP.NE.AND P1, PT, R2, 0x1, PT ;  /* 0x000000010200780c */ /* 0x001fda0003f25270 */
[----:B------:R-:W0:Y:S01]  /*0cc0*/  @P1 LDC R17, c[0x0][0x10] ;  /* 0x00000400ff111b82 */ /* 0x000e220000000800 */
[----:B------:R-:W-:Y:S02]  /*0cd0*/  @P1 IMAD.MOV.U32 R7, RZ, RZ, RZ ;  /* 0x000000ffff071224 */ /* 0x000fe400078e00ff */
[----:B------:R-:W-:-:S05]  /*0ce0*/  @P1 IMAD.MOV.U32 R11, RZ, RZ, RZ ;  /* 0x000000ffff0b1224 */ /* 0x000fca00078e00ff */
[----:B------:R-:W1:Y:S01]  /*0cf0*/  @!P1 LDC R3, c[0x0][0xc] ;  /* 0x00000300ff039b82 */ /* 0x000e620000000800 */
[----:B------:R-:W-:Y:S01]  /*0d00*/  ULDC UR4, c[0x0][0xc] ;  /* 0x0000030000047ab9 */ /* 0x000fe20000000800 */
[----:B------:R-:W-:Y:S02]  /*0d10*/  ULDC UR5, c[0x0][0x10] ;  /* 0x0000040000057ab9 */ /* 0x000fe40000000800 */
[----:B------:R-:W-:-:S04]  /*0d20*/  UIMAD.WIDE.U32 UR4, UR4, UR5, URZ ;  /* 0x00000005040472a5 */ /* 0x000fc8000f8e003f */
[----:B------:R-:W2:Y:S01]  /*0d30*/  LDC R0, c[0x0][0x14] ;  /* 0x00000500ff007b82 */ /* 0x000ea20000000800 */
[----:B0-----:R-:W-:-:S04]  /*0d40*/  @P1 IMAD.WIDE.U32 R16, R17, UR12, R6 ;  /* 0x0000000c11101c25 */ /* 0x001fc8000f8e0006 */
[----:B------:R-:W-:Y:S02]  /*0d50*/  @P1 IMAD.IADD R17, R17, 0x1, R11 ;  /* 0x0000000111111824 */ /* 0x000fe400078e020b */
[----:B------:R-:W-:Y:S02]  /*0d60*/  IMAD.MOV.U32 R11, RZ, RZ, RZ ;  /* 0x000000ffff0b7224 */ /* 0x000fe400078e00ff */
[----:B-1----:R-:W-:-:S04]  /*0d70*/  @!P1 IMAD.WIDE.U32 R10, R6, R3, R10 ;  /* 0x00000003060a9225 */ /* 0x002fc800078e000a */
[----:B------:R-:W-:Y:S02]  /*0d80*/  @!P1 IMAD.MOV.U32 R16, RZ, RZ, R10 ;  /* 0x000000ffff109224 */ /* 0x000fe400078e000a */
[----:B--2---:R-:W-:-:S04]  /*0d90*/  IMAD.WIDE.U32 R12, R0, UR4, RZ ;  /* 0x00000004000c7c25 */ /* 0x004fc8000f8e00ff */
[----:B------:R-:W-:Y:S01]  /*0da0*/  IMAD R3, R0, UR5, RZ ;  /* 0x0000000500037c24 */ /* 0x000fe2000f8e02ff */
[----:B------:R0:W-:Y:S01]  /*0db0*/  STL.64 [R1], R12 ;  /* 0x0000000c01007387 */ /* 0x0001e20000100a00 */
[----:B------:R-:W-:Y:S02]  /*0dc0*/  @!P1 IMAD.MOV.U32 R17, RZ, RZ, R11 ;  /* 0x000000ffff119224 */ /* 0x000fe400078e000b */
[----:B------:R-:W-:Y:S01]  /*0dd0*/  IMAD.IADD R0, R13, 0x1, R3 ;  /* 0x000000010d007824 */ /* 0x000fe200078e0203 */
[----:B------:R-:W-:Y:S06]  /*0de0*/  @P0 BRA `(.L_x_11) ;  /* 0x0000000000200947 */ /* 0x000fec0003800000 */
[----:B------:R-:W-:Y:S01]  /*0df0*/  UISETP.GE.U32.AND UP0, UPT, UR37, 0x3, UPT ;  /* 0x000000032500788c */ /* 0x000fe2000bf06070 */
[----:B------:R-:W-:Y:S01]  /*0e00*/  IADD3 R16, P0, R16, R12, RZ ;  /* 0x0000000c10107210 */ /* 0x000fe20007f1e0ff */
[----:B------:R-:W-:Y:S01]  /*0e10*/  UIMAD.WIDE.U32 UR4, UR37, -0x55555555, URZ ;  /* 0xaaaaaaab250478a5 */ /* 0x000fe2000f8e003f */
[----:B------:R-:W-:-:S03]  /*0e20*/  UMOV UR38, URZ ;  /* 0x0000003f00267c82 */ /* 0x000fc60008000000 */
[----:B------:R-:W-:Y:S01]  /*0e30*/  USHF.R.U32.HI UR4, URZ, 0x1, UR5 ;  /* 0x000000013f047899 */ /* 0x000fe20008011605 */
[----:B------:R-:W-:-:S03]  /*0e40*/  IMAD.X R17, R0, 0x1, R17, P0 ;  /* 0x0000000100117824 */ /* 0x000fc600000e0611 */
[----:B------:R-:W-:Y:S02]  /*0e50*/  UIMAD UR36, UR4, -0x3, UR37 ;  /* 0xfffffffd042478a4 */ /* 0x000fe4000f8e0225 */
[----:B------:R-:W-:-:S12]  /*0e60*/  @UP0 ULOP3.LUT UR38, UR4, 0x1, URZ, 0xc0, !UPT ;  /* 0x0000000104260892 */ /* 0x000fd8000f8ec03f */
.L_x_11:
[----:B------:R-:W-:Y:S01]  /*0e70*/  ISETP.GE.U32.AND P0, PT, R16, UR8, PT ;  /* 0x0000000810007c0c */ /* 0x000fe2000bf06070 */
[----:B------:R-:W-:Y:S01]  /*0e80*/  IMAD.MOV.U32 R22, RZ, RZ, -0x1 ;  /* 0xffffffffff167424 */ /* 0x000fe200078e00ff */
[----:B------:R-:W-:Y:S01]  /*0e90*/  PRMT R3, RZ, 0x7610, R3 ;  /* 0x00007610ff037816 */ /* 0x000fe20000000003 */
[----:B------:R-:W-:Y:S01]  /*0ea0*/  IMAD.MOV.U32 R18, RZ, RZ, -0x1 ;  /* 0xffffffffff127424 */ /* 0x000fe200078e00ff */
[----:B------:R-:W-:Y:S01]  /*0eb0*/  ISETP.GE.U32.AND.EX P0, PT, R17, UR9, PT, P0 ;  /* 0x0000000911007c0c */ /* 0x000fe2000bf06100 */
[----:B------:R-:W-:-:S12]  /*0ec0*/  IMAD.MOV.U32 R19, RZ, RZ, -0x1 ;  /* 0xffffffffff137424 */ /* 0x000fd800078e00ff */
[----:B------:R-:W-:Y:S05]  /*0ed0*/  @P0 BRA `(.L_x_12) ;  /* 0x0000000400280947 */ /* 0x000fea0003800000 */
[----:B------:R-:W1:Y:S01]  /*0ee0*/  LDC.64 R26, c[0x0][0x628] ;  /* 0x00018a00ff1a7b82 */ /* 0x000e620000000a00 */
[----:B------:R-:W-:Y:S02]  /*0ef0*/  IMAD.MOV.U32 R10, RZ, RZ, R16 ;  /* 0x000000ffff0a7224 */ /* 0x000fe400078e0010 */
[----:B------:R-:W-:-:S05]  /*0f00*/  IMAD.MOV.U32 R11, RZ, RZ, R17 ;  /* 0x000000ffff0b7224 */ /* 0x000fca00078e0011 */
[----:B------:R-:W2:Y:S08]  /*0f10*/  LDC R18, c[0x0][0x630] ;  /* 0x00018c00ff127b82 */ /* 0x000eb00000000800 */
[----:B------:R-:W3:Y:S01]  /*0f20*/  LDC.64 R28, c[0x0][0x620] ;  /* 0x00018800ff1c7b82 */ /* 0x000ee20000000a00 */
[----:B-1----:R-:W-:-:S04]  /*0f30*/  ISETP.NE.U32.AND P0, PT, R26, RZ, PT ;  /* 0x000000ff1a00720c */ /* 0x002fc80003f05070 */
[----:B------:R-:W-:-:S13]  /*0f40*/  ISETP.NE.AND.EX P0, PT, R27, RZ, PT, P0 ;  /* 0x000000ff1b00720c */ /* 0x000fda0003f05300 */
[----:B--23--:R-:W-:Y:S05]  /*0f50*/  @!P0 BRA `(.L_x_13) ;  /* 0x0000000000288947 */ /* 0x00cfea0003800000 */
[----:B------:R-:W1:Y:S02]  /*0f60*/  LDC R3, c[0x0][0x634] ;  /* 0x00018d00ff037b82 */ /* 0x000e640000000800 */
[----:B-1----:R-:W-:-:S05]  /*0f70*/  IADD3 R3, P0, R16, R3, RZ ;  /* 0x0000000310037210 */ /* 0x002fca0007f1e0ff */
[----:B------:R-:W-:-:S04]  /*0f80*/  IMAD.X R19, RZ, RZ, R17, P0 ;  /* 0x000000ffff137224 */ /* 0x000fc800000e0611 */
[----:B------:R-:W-:-:S04]  /*0f90*/  IMAD.WIDE.U32 R10, R19, R26, RZ ;  /* 0x0000001a130a7225 */ /* 0x000fc800078e00ff */
[----:B0-----:R-:W-:-:S04]  /*0fa0*/  IMAD.WIDE.U32 R12, P0, R3, R27, R10 ;  /* 0x0000001b030c7225 */ /* 0x001fc8000780000a */
[----:B------:R-:W-:-:S04]  /*0fb0*/  IMAD.WIDE.U32 R10, R3, R26, RZ ;  /* 0x0000001a030a7225 */ /* 0x000fc800078e00ff */
[----:B------:R-:W-:Y:S01]  /*0fc0*/  IMAD.X R15, RZ, RZ, RZ, P0 ;  /* 0x000000ffff0f7224 */ /* 0x000fe200000e06ff */
[----:B------:R-:W-:Y:S01]  /*0fd0*/  IADD3 RZ, P0, R11, R12, RZ ;  /* 0x0000000c0bff7210 */ /* 0x000fe20007f1e0ff */
[----:B------:R-:W-:-:S04]  /*0fe0*/  IMAD.MOV.U32 R14, RZ, RZ, R13 ;  /* 0x000000ffff0e7224 */ /* 0x000fc800078e000d */
[----:B------:R-:W-:-:S08]  /*0ff0*/  IMAD.WIDE.U32.X R10, R19, R27, R14, P0 ;  /* 0x0000001b130a7225 */ /* 0x000fd000000e040e */
.L_x_13:
[----:B------:R-:W1:Y:S01]  /*1000*/  LDC.64 R30, c[0x0][0x640] ;  /* 0x00019000ff1e7b82 */ /* 0x000e620000000a00 */
[-CC-:B------:R-:W-:Y:S01]  /*1010*/  SHF.R.U64 R33, R10, R18.reuse, R11.reuse ;  /* 0x000000120a217219 */ /* 0x180fe2000000120b */
[----:B------:R-:W-:Y:S01]  /*1020*/  IMAD.MOV.U32 R32, RZ, RZ, 0x1 ;  /* 0x00000001ff207424 */ /* 0x000fe200078e00ff */
[----:B------:R-:W-:Y:S02]  /*1030*/  SHF.R.U32.HI R3, RZ, R18, R11 ;  /* 0x00000012ff037219 */ /* 0x000fe4000001160b */
[----:B0-----:R-:W-:-:S03]  /*1040*/  IADD3 R13, P0, RZ, -R33, RZ ;  /* 0x80000021ff0d7210 */ /* 0x001fc60007f1e0ff */
[----:B------:R-:W0:Y:S02]  /*1050*/  LDC R14, c[0x0][0x618] ;  /* 0x00018600ff0e7b82 */ /* 0x000e240000000800 */
[----:B------:R-:W-:Y:S02]  /*1060*/  IMAD.X R3, RZ, RZ, ~R3, P0 ;  /* 0x000000ffff037224 */ /* 0x000fe400000e0e03 */
[----:B------:R-:W-:-:S04]  /*1070*/  IMAD.WIDE.U32 R10, R13, R28, R16 ;  /* 0x0000001c0d0a7225 */ /* 0x000fc800078e0010 */
[----:B------:R-:W2:Y:S01]  /*1080*/  LDC R15, c[0x0][0x608] ;  /* 0x00018200ff0f7b82 */ /* 0x000ea20000000800 */
[----:B------:R-:W-:-:S04]  /*1090*/  IMAD R12, R3, R28, RZ ;  /* 0x0000001c030c7224 */ /* 0x000fc800078e02ff */
[----:B------:R-:W-:Y:S02]  /*10a0*/  IMAD R3, R13, R29, R12 ;  /* 0x0000001d0d037224 */ /* 0x000fe400078e020c */
[----:B------:R-:W-:Y:S01]  /*10b0*/  IMAD.MOV.U32 R12, RZ, RZ, -0x1 ;  /* 0xffffffffff0c7424 */ /* 0x000fe200078e00ff */
[----:B------:R-:W3:Y:S01]  /*10c0*/  LDC R27, c[0x0][0x658] ;  /* 0x00019600ff1b7b82 */ /* 0x000ee20000000800 */
[----:B------:R-:W-:Y:S01]  /*10d0*/  IMAD.IADD R3, R11, 0x1, R3 ;  /* 0x000000010b037824 */ /* 0x000fe200078e0203 */
[----:B-1----:R-:W-:-:S04]  /*10e0*/  ISETP.NE.U32.AND P0, PT, R30, RZ, PT ;  /* 0x000000ff1e00720c */ /* 0x002fc80003f05070 */
[----:B------:R-:W-:Y:S02]  /*10f0*/  ISETP.NE.AND.EX P0, PT, R31, RZ, PT, P0 ;  /* 0x000000ff1f00720c */ /* 0x000fe40003f05300 */
[----:B------:R-:W1:Y:S01]  /*1100*/  LDC R26, c[0x0][0x600] ;  /* 0x00018000ff1a7b82 */ /* 0x000e620000000800 */
[-CC-:B0-----:R-:W-:Y:S02]  /*1110*/  SHF.R.U64 R25, R10, R14.reuse, R3.reuse ;  /* 0x0000000e0a197219 */ /* 0x181fe40000001203 */
[----:B------:R-:W-:-:S05]  /*1120*/  SHF.R.U32.HI R10, RZ, R14, R3 ;  /* 0x0000000eff0a7219 */ /* 0x000fca0000011603 */
[----:B------:R-:W0:Y:S01]  /*1130*/  LDC R22, c[0x0][0x648] ;  /* 0x00019200ff167b82 */ /* 0x000e220000000800 */
[-CC-:B--2---:R-:W-:Y:S02]  /*1140*/  SHF.R.U64 R35, R25, R15.reuse, R10.reuse ;  /* 0x0000000f19237219 */ /* 0x184fe4000000120a */
[----:B------:R-:W-:-:S05]  /*1150*/  SHF.R.U32.HI R10, RZ, R15, R10 ;  /* 0x0000000fff0a7219 */ /* 0x000fca000001160a */
[----:B------:R-:W2:Y:S01]  /*1160*/  LDC R28, c[0x0][0x638] ;  /* 0x00018e00ff1c7b82 */ /* 0x000ea20000000800 */
[-CC-:B---3--:R-:W-:Y:S02]  /*1170*/  SHF.R.U64 R34, R35, R27.reuse, R10.reuse ;  /* 0x0000001b23227219 */ /* 0x188fe4000000120a */
[-C--:B------:R-:W-:Y:S02]  /*1180*/  SHF.L.U32 R3, R12, R27.reuse, RZ ;  /* 0x0000001b0c037219 */ /* 0x080fe400000006ff */
[----:B------:R-:W-:Y:S01]  /*1190*/  SHF.R.U32.HI R11, RZ, R27, R10 ;  /* 0x0000001bff0b7219 */ /* 0x000fe2000001160a */
[----:B------:R-:W-:Y:S01]  /*11a0*/  IMAD.MOV.U32 R10, RZ, RZ, R34 ;  /* 0x000000ffff0a7224 */ /* 0x000fe200078e0022 */
[----:B------:R-:W-:Y:S01]  /*11b0*/  LOP3.LUT R18, RZ, R3, RZ, 0x33, !PT ;  /* 0x00000003ff127212 */ /* 0x000fe200078e33ff */
[----:B------:R-:W3:Y:S01]  /*11c0*/  LDC R29, c[0x0][0x610] ;  /* 0x00018400ff1d7b82 */ /* 0x000ee20000000800 */
[----:B------:R-:W-:Y:S05]  /*11d0*/  @!P0 BRA `(.L_x_14) ;  /* 0x0000000000288947 */ /* 0x000fea0003800000 */
[----:B------:R-:W4:Y:S02]  /*11e0*/  LDC R3, c[0x0][0x64c] ;  /* 0x00019300ff037b82 */ /* 0x000f240000000800 */
[----:B----4-:R-:W-:-:S05]  /*11f0*/  IADD3 R3, P0, R34, R3, RZ ;  /* 0x0000000322037210 */ /* 0x010fca0007f1e0ff */
[----:B------:R-:W-:-:S04]  /*1200*/  IMAD.X R19, RZ, RZ, R11, P0 ;  /* 0x000000ffff137224 */ /* 0x000fc800000e060b */
[----:B------:R-:W-:-:S04]  /*1210*/  IMAD.WIDE.U32 R10, R19, R30, RZ ;  /* 0x0000001e130a7225 */ /* 0x000fc800078e00ff */
[----:B------:R-:W-:-:S04]  /*1220*/  IMAD.WIDE.U32 R12, P0, R3, R31, R10 ;  /* 0x0000001f030c7225 */ /* 0x000fc8000780000a */
[----:B------:R-:W-:-:S04]  /*1230*/  IMAD.WIDE.U32 R10, R3, R30, RZ ;  /* 0x0000001e030a7225 */ /* 0x000fc800078e00ff */
[----:B------:R-:W-:Y:S01]  /*1240*/  IMAD.X R15, RZ, RZ, RZ, P0 ;  /* 0x000000ffff0f7224 */ /* 0x000fe200000e06ff */
[----:B------:R-:W-:Y:S01]  /*1250*/  IADD3 RZ, P0, R11, R12, RZ ;  /* 0x0000000c0bff7210 */ /* 0x000fe20007f1e0ff */
[----:B------:R-:W-:-:S04]  /*1260*/  IMAD.MOV.U32 R14, RZ, RZ, R13 ;  /* 0x000000ffff0e7224 */ /* 0x000fc800078e000d */
[----:B------:R-:W-:-:S08]  /*1270*/  IMAD.WIDE.U32.X R10, R19, R31, R14, P0 ;  /* 0x0000001f130a7225 */ /* 0x000fd000000e040e */
.L_x_14:
[----:B0-----:R-:W-:Y:S01]  /*1280*/  SHF.R.U64 R7, R10, R22, R11 ;  /* 0x000000160a077219 */ /* 0x001fe2000000120b */
[----:B-1----:R-:W-:Y:S01]  /*1290*/  VIADD R10, R26, 0xffffffff ;  /* 0xffffffff1a0a7836 */ /* 0x002fe20000000000 */
[----:B------:R-:W-:Y:S01]  /*12a0*/  SHF.L.U32 R3, R32, R27, RZ ;  /* 0x0000001b20037219 */ /* 0x000fe200000006ff */
[----:B------:R-:W-:Y:S01]  /*12b0*/  @P1 IMAD R20, R21, R24, R6 ;  /* 0x0000001815141224 */ /* 0x000fe200078e0206 */
[----:B------:R-:W-:Y:S01]  /*12c0*/  LOP3.LUT R18, R35, R18, RZ, 0xc0, !PT ;  /* 0x0000001223127212 */ /* 0x000fe200078ec0ff */
[----:B------:R-:W-:Y:S01]  /*12d0*/  IMAD.MOV R11, RZ, RZ, -R7 ;  /* 0x000000ffff0b7224 */ /* 0x000fe200078e0a07 */
[----:B------:R-:W-:Y:S01]  /*12e0*/  LOP3.LUT R10, R25, R10, RZ, 0xc0, !PT ;  /* 0x0000000a190a7212 */ /* 0x000fe200078ec0ff */
[----:B------:R-:W-:Y:S02]  /*12f0*/  IMAD.MOV.U32 R6, RZ, RZ, 0x1 ;  /* 0x00000001ff067424 */ /* 0x000fe400078e00ff */
[----:B------:R-:W-:Y:S02]  /*1300*/  IMAD R7, R3, R7, R18 ;  /* 0x0000000703077224 */ /* 0x000fe400078e0212 */
[----:B--2---:R-:W-:-:S02]  /*1310*/  IMAD R3, R11, R28, R34 ;  /* 0x0000001c0b037224 */ /* 0x004fc400078e0222 */
[----:B---3--:R-:W-:Y:S02]  /*1320*/  IMAD R22, R7, R29, R20 ;  /* 0x0000001d07167224 */ /* 0x008fe400078e0214 */
[----:B------:R-:W-:Y:S01]  /*1330*/  IMAD R7, R3, R26, R10 ;  /* 0x0000001a03077224 */ /* 0x000fe200078e020a */
[----:B------:R-:W-:Y:S01]  /*1340*/  PRMT R3, R6, 0x7610, R3 ;  /* 0x0000761006037816 */ /* 0x000fe20000000003 */
[----:B------:R-:W-:-:S03]  /*1350*/  IMAD.MOV.U32 R19, RZ, RZ, R33 ;  /* 0x000000ffff137224 */ /* 0x000fc600078e0021 */
[----:B------:R-:W-:Y:S02]  /*1360*/  SEL R18, R7, R22, !P1 ;  /* 0x0000001607127207 */ /* 0x000fe40004800000 */
[----:B------:R-:W-:-:S07]  /*1370*/  SEL R22, R22, R7, !P1 ;  /* 0x0000000716167207 */ /* 0x000fce0004800000 */
.L_x_12:
[----:B------:R-:W-:Y:S05]  /*1380*/  @!P2 BRA `(.L_x_15) ;  /* 0x00000000000ca947 */ /* 0x000fea0003800000 */
[----:B------:R-:W-:Y:S01]  /*1390*/  UCGABAR_WAIT ;  /* 0x0000000000007dc7 */ /* 0x000fe20008000000 */
[----:B------:R-:W-:Y:S01]  /*13a0*/  CCTL.IVALL ;  /* 0x00000000ff00798f */ /* 0x000fe20002000000 */
[----:B------:R-:W-:Y:S05]  /*13b0*/  BRA `(.L_x_16) ;  /* 0x0000000000047947 */ /* 0x000fea0003800000 */
.L_x_15:
[----:B------:R-:W-:Y:S06]  /*13c0*/  BAR.SYNC.DEFER_BLOCKING 0x0 ;  /* 0x0000000000007b1d */ /* 0x000fec0000010000 */
.L_x_16:
[----:B------:R-:W-:Y:S05]  /*13d0*/  @!P3 BRA `(.L_x_17) ;  /* 0x000000400098b947 */ /* 0x000fea0003800000 */
[----:B------:R-:W-:-:S13]  /*13e0*/  ISETP.GT.U32.AND P0, PT, R36, 0x1, PT ;  /* 0x000000012400780c */ /* 0x000fda0003f04070 */
[----:B------:R-:W-:Y:S05]  /*13f0*/  @P0 EXIT ;  /* 0x000000000000094d */ /* 0x000fea0003800000 */
.L_x_18:
[----:B------:R-:W-:-:S08]  /*1400*/  NOP ;  /* 0x0000000000007918 */ /* 0x000fd00000000000 */
[----:B------:R-:W1:Y:S02]  /*1410*/  USETMAXREG.TRY_ALLOC.CTAPOOL UP0, 0xe8 ;  /* 0x000000e8000079c8 */ /* 0x000e640008000600 */
[----:B-1----:R-:W-:-:S13]  /*1420*/  PLOP3.LUT P0, PT, PT, PT, UP0, 0x80, 0x0 ;  /* 0x000000000000781c */ /* 0x002fda0003f0f008 */
[----:B------:R-:W-:Y:S05]  /*1430*/  @!P0 BRA `(.L_x_18) ;  /* 0xfffffffc00f08947 */ /* 0x000fea000383ffff */
[----:B------:R-:W-:-:S13]  /*1440*/  LOP3.LUT P0, RZ, R3, 0xff, RZ, 0xc0, !PT ;  /* 0x000000ff03ff7812 */ /* 0x000fda000780c0ff */
[----:B------:R-:W-:Y:S05]  /*1450*/  @!P0 EXIT ;  /* 0x000000000000894d */ /* 0x000fea0003800000 */
[----:B------:R-:W2:Y:S01]  /*1460*/  LDL.64 R6, [R1] ;  /* 0x0000000001067983 */ /* 0x000ea20000100a00 */
[CC--:B------:R-:W-:Y:S01]  /*1470*/  LEA.HI R3, R8.reuse, R5.reuse, RZ, 0x2 ;  /* 0x0000000508037211 */ /* 0x0c0fe200078f10ff */
[----:B------:R-:W1:Y:S01]  /*1480*/  S2UR UR4, SR_CgaCtaId ;  /* 0x00000000000479c3 */ /* 0x000e620000008800 */
[----:B------:R-:W-:Y:S01]  /*1490*/  LEA.HI R8, R8, R5, RZ, 0x5 ;  /* 0x0000000508087211 */ /* 0x000fe200078f28ff */
[----:B------:R-:W-:Y:S01]  /*14a0*/  UMOV UR40, 0x400 ;  /* 0x0000040000287882 */ /* 0x000fe20000000000 */
[----:B------:R-:W-:Y:S01]  /*14b0*/  LOP3.LUT R4, R3, 0xfffffffc, RZ, 0xc0, !PT ;  /* 0xfffffffc03047812 */ /* 0x000fe200078ec0ff */
[----:B------:R-:W-:Y:S01]  /*14c0*/  UISETP.LT.AND UP0, UPT, UR37, 0x1, UPT ;  /* 0x000000012500788c */ /* 0x000fe2000bf01270 */
[--C-:B------:R-:W-:Y:S01]  /*14d0*/  SHF.R.S32.HI R60, RZ, 0x2, R3.reuse ;  /* 0x00000002ff3c7819 */ /* 0x100fe20000011403 */
[----:B------:R-:W-:Y:S01]  /*14e0*/  UIADD3 UR5, UR43, -0x1, URZ ;  /* 0xffffffff2b057890 */ /* 0x000fe2000fffe03f */
[----:B------:R-:W-:Y:S01]  /*14f0*/  SHF.R.S32.HI R3, RZ, 0x1f, R3 ;  /* 0x0000001fff037819 */ /* 0x000fe20000011403 */
[----:B------:R-:W3:Y:S01]  /*1500*/  LDC R66, c[0x0][0x658] ;  /* 0x00019600ff427b82 */ /* 0x000ee20000000800 */
[----:B------:R-:W-:Y:S01]  /*1510*/  USEL UR42, UR37, 0x1, UP0 ;  /* 0x00000001252a7887 */ /* 0x000fe20008000000 */
[----:B------:R-:W-:Y:S01]  /*1520*/  IMAD.IADD R4, R5, 0x1, -R4 ;  /* 0x0000000105047824 */ /* 0x000fe200078e0a04 */
[----:B------:R-:W-:Y:S01]  /*1530*/  LEA.HI R3, R3, R60, RZ, 0x3 ;  /* 0x0000003c03037211 */ /* 0x000fe200078f18ff */
[----:B------:R-:W-:Y:S01]  /*1540*/  UISETP.NE.AND UP0, UPT, UR5, URZ, UPT ;  /* 0x0000003f0500728c */ /* 0x000fe2000bf05270 */
[----:B------:R-:W-:Y:S01]  /*1550*/  IMAD.MOV.U32 R5, RZ, RZ, 0x1 ;  /* 0x00000001ff057424 */ /* 0x000fe200078e00ff */
[----:B------:R-:W-:Y:S01]  /*1560*/  ULDC UR8, c[0x0][0x284] ;  /* 0x0000a10000087ab9 */ /* 0x000fe20000000800 */
[----:B------:R-:W-:Y:S01]  /*1570*/  LOP3.LUT R3, R3, 0xfffffff8, RZ, 0xc0, !PT ;  /* 0xfffffff803037812 */ /* 0x000fe200078ec0ff */
[----:B------:R-:W4:Y:S01]  /*1580*/  LDC.64 R64, c[0x0][0x5c8] ;  /* 0x00017200ff407b82 */ /* 0x000f220000000a00 */
[----:B------:R-:W-:Y:S01]  /*1590*/  USEL UR7, URZ, 0x1, UP0 ;  /* 0x000000013f077887 */ /* 0x000fe20008000000 */
[----:B------:R-:W-:Y:S01]  /*15a0*/  IMAD.SHL.U32 R62, R4, 0x2, RZ ;  /* 0x00000002043e7824 */ /* 0x000fe200078e00ff */
[----:B------:R-:W-:Y:S01]  /*15b0*/  LOP3.LUT R74, R23, 0x1, RZ, 0xfc, !PT ;  /* 0x00000001174a7812 */ /* 0x000fe200078efcff */
[----:B------:R-:W-:Y:S01]  /*15c0*/  IMAD.IADD R60, R60, 0x1, -R3 ;  /* 0x000000013c3c7824 */ /* 0x000fe200078e0a03 */
[----:B------:R-:W-:Y:S01]  /*15d0*/  SHF.R.S32.HI R3, RZ, 0x5, R8 ;  /* 0x00000005ff037819 */ /* 0x000fe20000011408 */
[----:B------:R-:W-:Y:S01]  /*15e0*/  USHF.L.U32 UR39, UR37, 0x1, URZ ;  /* 0x0000000125277899 */ /* 0x000fe2000800063f */
[----:B------:R-:W-:Y:S01]  /*15f0*/  IMAD.U32 R75, RZ, RZ, UR7 ;  /* 0x00000007ff4b7e24 */ /* 0x000fe2000f8e00ff */
[----:B------:R-:W0:Y:S01]  /*1600*/  LDC R67, c[0x0][0x288] ;  /* 0x0000a200ff437b82 */ /* 0x000e220000000800 */
[--C-:B------:R-:W-:Y:S01]  /*1610*/  SHF.R.S32.HI R61, RZ, 0x1f, R60.reuse ;  /* 0x0000001fff3d7819 */ /* 0x100fe2000001143c */
[----:B-1----:R-:W-:Y:S01]  /*1620*/  ULEA UR40, UR4, UR40, 0x18 ;  /* 0x0000002804287291 */ /* 0x002fe2000f8ec03f */
[C---:B------:R-:W-:Y:S01]  /*1630*/  IMAD R71, R3.reuse, -0x10, -R60 ;  /* 0xfffffff003477824 */ /* 0x040fe200078e0a3c */
[----:B------:R-:W-:Y:S01]  /*1640*/  USHF.L.U32 UR4, UR5, 0x3, URZ ;  /* 0x0000000305047899 */ /* 0x000fe2000800063f */
[----:B------:R-:W-:Y:S01]  /*1650*/  SHF.R.S32.HI R63, RZ, 0x1f, R62 ;  /* 0x0000001fff3f7819 */ /* 0x000fe2000001143e */
[----:B------:R-:W-:Y:S01]  /*1660*/  IMAD.WIDE R60, R3, 0x10, R60 ;  /* 0x00000010033c7825 */ /* 0x000fe200078e023c */
[----:B------:R-:W-:Y:S01]  /*1670*/  UIADD3 UR5, UR40, 0x100, URZ ;  /* 0x0000010028057890 */ /* 0x000fe2000fffe03f */
[----:B------:R-:W1:Y:S01]  /*1680*/  LDC R69, c[0x0][0x600] ;  /* 0x00018000ff457b82 */ /* 0x000e620000000800 */
[----:B------:R-:W-:Y:S01]  /*1690*/  UIADD3 UR6, UR40, 0x18100, URZ ;  /* 0x0001810028067890 */ /* 0x000fe2000fffe03f */
[----:B------:R-:W-:Y:S01]  /*16a0*/  IMAD.MOV.U32 R3, RZ, RZ, -0x1 ;  /* 0xffffffffff037424 */ /* 0x000fe200078e00ff */
[----:B------:R-:W-:Y:S01]  /*16b0*/  USHF.R.U32.HI UR5, URZ, 0x4, UR5 ;  /* 0x000000043f057899 */ /* 0x000fe20008011605 */
[----:B------:R-:W-:Y:S01]  /*16c0*/  VIADD R71, R71, UR8 ;  /* 0x0000000847477c36 */ /* 0x000fe20008000000 */
[----:B------:R-:W-:-:S02]  /*16d0*/  USHF.R.U32.HI UR6, URZ, 0x4, UR6 ;  /* 0x000000043f067899 */ /* 0x000fc40008011606 */
[-C--:B---3--:R-:W-:Y:S01]  /*16e0*/  SHF.L.U32 R3, R3, R66.reuse, RZ ;  /* 0x0000004203037219 */ /* 0x088fe200000006ff */
[----:B------:R-:W-:Y:S01]  /*16f0*/  UIADD3 UR41, UR40, 0x40, URZ ;  /* 0x0000004028297890 */ /* 0x000fe2000fffe03f */
[C---:B----4-:R-:W-:Y:S01]  /*1700*/  SHF.L.U64.HI R65, R64.reuse, 0x3, R65 ;  /* 0x0000000340417819 */ /* 0x050fe20000010241 */
[----:B------:R-:W-:Y:S01]  /*1710*/  ULOP3.LUT UR4, UR4, 0x8, URZ, 0xc0, !UPT ;  /* 0x0000000804047892 */ /* 0x000fe2000f8ec03f */
[----:B------:R-:W-:Y:S01]  /*1720*/  SHF.L.U32 R66, R5, R66, RZ ;  /* 0x0000004205427219 */ /* 0x000fe200000006ff */
[----:B------:R-:W-:Y:S01]  /*1730*/  ULOP3.LUT UR5, UR5, 0x3fff, URZ, 0xc0, !UPT ;  /* 0x00003fff05057892 */ /* 0x000fe2000f8ec03f */
[----:B------:R-:W-:Y:S01]  /*1740*/  IMAD.SHL.U32 R64, R64, 0x8, RZ ;  /* 0x0000000840407824 */ /* 0x000fe200078e00ff */
[----:B------:R-:W-:Y:S01]  /*1750*/  ULOP3.LUT UR6, UR6, 0x3fff, URZ, 0xc0, !UPT ;  /* 0x00003fff06067892 */ /* 0x000fe2000f8ec03f */
[----:B------:R-:W-:Y:S01]  /*1760*/  LOP3.LUT R70, RZ, R3, RZ, 0x33, !PT ;  /* 0x00000003ff467212 */ /* 0x000fe200078e33ff */
[----:B0-----:R-:W-:Y:S01]  /*1770*/  IMAD R67, R4, -0x2, R67 ;  /* 0xfffffffe04437824 */ /* 0x001fe200078e0243 */
[----:B------:R-:W-:-:S02]  /*1780*/  UIADD3 UR42, -UR42, UR37, URZ ;  /* 0x000000252a2a7290 */ /* 0x000fc4000fffe13f */
[----:B------:R-:W-:Y:S02]  /*1790*/  ULEA UR43, UR43, UR41, 0x3 ;  /* 0x000000292b2b7291 */ /* 0x000fe4000f8e183f */
[----:B------:R-:W-:Y:S02]  /*17a0*/  ULOP3.LUT UR44, UR4, 0x8, URZ, 0x3c, !UPT ;  /* 0x00000008042c7892 */ /* 0x000fe4000f8e3c3f */
[----:B------:R-:W-:Y:S01]  /*17b0*/  ULOP3.LUT UR45, UR4, 0x18, URZ, 0x3c, !UPT ;  /* 0x00000018042d7892 */ /* 0x000fe2000f8e3c3f */
[----:B-1----:R-:W-:Y:S01]  /*17c0*/  VIADD R69, R69, 0xffffffff ;  /* 0xffffffff45457836 */ /* 0x002fe20000000000 */
[----:B------:R-:W-:Y:S02]  /*17d0*/  ULOP3.LUT UR46, UR5, 0x10000, URZ, 0xfc, !UPT ;  /* 0x00010000052e7892 */ /* 0x000fe4000f8efc3f */
[----:B------:R-:W-:Y:S01]  /*17e0*/  ULOP3.LUT UR47, UR6, 0x10000, URZ, 0xfc, !UPT ;  /* 0x00010000062f7892 */ /* 0x000fe2000f8efc3f */
[----:B--2---:R-:W-:-:S11]  /*17f0*/  SHF.L.U64.HI R68, R6, 0x1, R0 ;  /* 0x0000000106447819 */ /* 0x004fd60000010200 */
.L_x_102:
[----:B------:R-:W-:-:S04]  /*1800*/  SHF.L.U32 R0, R75, 0x1f, RZ ;  /* 0x0000001f4b007819 */ /* 0x000fc800000006ff */
[----:B------:R-:W0:Y:S02]  /*1810*/  SYNCS.PHASECHK.TRANS64.TRYWAIT P0, [UR43+-0x8], R0 ;  /* 0xfffff800ff0075a7 */ /* 0x000e24000800016b */
[----:B01--4-:R-:W-:Y:S05]  /*1820*/  @!P0 BRA `(.L_x_19) ;  /* 0x00000050003c8947 */ /* 0x013fea0003800000 */
.L_x_123:
[----:B------:R-:W-:Y:S02]  /*1830*/  ULDC UR4, c[0x0][0x28c] ;  /* 0x0000a30000047ab9 */ /* 0x000fe40000000800 */
[----:B------:R-:W-:-:S13]  /*1840*/  ISETP.LT.AND P0, PT, RZ, UR4, PT ;  /* 0x00000004ff007c0c */ /* 0x000fda000bf01270 */
[----:B------:R-:W-:Y:S05]  /*1850*/  @P0 BRA `(.L_x_20) ;  /* 0x0000000000400947 */ /* 0x000fea0003800000 */
[----:B0-----:R-:W-:Y:S01]  /*1860*/  MOV R0, 0x0 ;  /* 0x0000000000007802 */ /* 0x001fe20000000f00 */
[----:B------:R-:W-:Y:S01]  /*1870*/  ULDC.64 UR4, c[0x4][0x68] ;  /* 0x01001a0000047ab9 */ /* 0x000fe20000000a00 */
[----:B------:R-:W-:Y:S01]  /*1880*/  ULDC.64 UR6, c[0x4][0x8] ;  /* 0x0100020000067ab9 */ /* 0x000fe20000000a00 */
[----:B------:R-:W-:Y:S01]  /*1890*/  IMAD.U32 R4, RZ, RZ, UR4 ;  /* 0x00000004ff047e24 */ /* 0x000fe2000f8e00ff */
[----:B------:R0:W1:Y:S01]  /*18a0*/  LDC.64 R14, c[0x4][R0] ;  /* 0x01000000000e7b82 */ /* 0x0000620000000a00 */
[----:B------:R-:W-:Y:S01]  /*18b0*/  IMAD.U32 R5, RZ, RZ, UR5 ;  /* 0x00000005ff057e24 */ /* 0x000fe2000f8e00ff */
[----:B------:R-:W-:Y:S01]  /*18c0*/  ULDC.64 UR4, c[0x4][0x70] ;  /* 0x01001c0000047ab9 */ /* 0x000fe20000000a00 */
[----:B------:R-:W-:Y:S02]  /*18d0*/  IMAD.U32 R10, RZ, RZ, UR6 ;  /* 0x00000006ff0a7e24 */ /* 0x000fe4000f8e00ff */
[----:B------:R-:W-:Y:S02]  /*18e0*/  IMAD.U32 R6, RZ, RZ, UR4 ;  /* 0x00000004ff067e24 */ /* 0x000fe4000f8e00ff */
[----:B------:R-:W-:-:S02]  /*18f0*/  IMAD.U32 R7, RZ, RZ, UR5 ;  /* 0x00000005ff077e24 */ /* 0x000fc4000f8e00ff */
[----:B------:R-:W-:Y:S02]  /*1900*/  IMAD.U32 R11, RZ, RZ, UR7 ;  /* 0x00000007ff0b7e24 */ /* 0x000fe4000f8e00ff */
[----:B------:R-:W-:Y:S02]  /*1910*/  IMAD.MOV.U32 R8, RZ, RZ, 0x1e1 ;  /* 0x000001e1ff087424 */ /* 0x000fe400078e00ff */
[----:B------:R-:W-:Y:S02]  /*1920*/  IMAD.MOV.U32 R12, RZ, RZ, 0x1 ;  /* 0x00000001ff0c7424 */ /* 0x000fe400078e00ff */
[----:B0-----:R-:W-:-:S07]  /*1930*/  IMAD.MOV.U32 R13, RZ, RZ, RZ ;  /* 0x000000ffff0d7224 */ /* 0x001fce00078e00ff */
[----:B------:R-:W-:-:S07]  /*1940*/  LEPC R20, `(.L_x_20) ;  /* 0x000000001014794e */ /* 0x000fce0000000000 */
[----:B-1---5:R-:W-:Y:S05]  /*1950*/  CALL.ABS.NOINC R14 ;  /* 0x000000000e007343 */ /* 0x022fea0003c00000 */
.L_x_20:
[----:B------:R-:W-:-:S13]  /*1960*/  ISETP.NE.AND P0, PT, R74, 0x3, PT ;  /* 0x000000034a00780c */ /* 0x000fda0003f05270 */
[----:B------:R-:W-:Y:S05]  /*1970*/  @!P0 BRA `(.L_x_21) ;  /* 0x0000000000048947 */ /* 0x000fea0003800000 */
[----:B------:R-:W-:Y:S01]  /*1980*/  BPT.TRAP 0x1 ;  /* 0x000000040000795c */ /* 0x000fe20000300000 */
.L_x_21:
[----:B0-----:R-:W-:Y:S02]  /*1990*/  IMAD.U32 R3, RZ, RZ, UR36 ;  /* 0x00000024ff037e24 */ /* 0x001fe4000f8e00ff */
[----:B------:R-:W-:-:S03]  /*19a0*/  IMAD.U32 R0, RZ, RZ, UR38 ;  /* 0x00000026ff007e24 */ /* 0x000fc6000f8e00ff */
[----:B------:R-:W-:Y:S02]  /*19b0*/  LEA R3, R3, UR40, 0x3 ;  /* 0x0000002803037c11 */ /* 0x000fe4000f8e18ff */
[----:B------:R-:W-:-:S04]  /*19c0*/  SHF.L.U32 R0, R0, 0x1f, RZ ;  /* 0x0000001f00007819 */ /* 0x000fc800000006ff */
[----:B------:R0:W1:Y:S01]  /*19d0*/  SYNCS.PHASECHK.TRANS64.TRYWAIT P1, [R3+URZ], R0 ;  /* 0x00000000030075a7 */ /* 0x000062000802017f */
[----:B------:R-:W-:Y:S05]  /*19e0*/  @!P0 BRA `(.L_x_22) ;  /* 0x0000000000048947 */ /* 0x000fea0003800000 */
[----:B------:R-:W-:Y:S01]  /*19f0*/  BPT.TRAP 0x1 ;  /* 0x000000040000795c */ /* 0x000fe20000300000 */
.L_x_22:
[----:B-1----:R-:W-:Y:S05]  /*1a00*/  @P1 BRA `(.L_x_23) ;  /* 0x0000000000081947 */ /* 0x002fea0003800000 */
[----:B------:R-:W1:Y:S02]  /*1a10*/  SYNCS.PHASECHK.TRANS64.TRYWAIT P1, [R3+URZ], R0 ;  /* 0x00000000030075a7 */ /* 0x000e64000802017f */
[----:B-1----:R-:W-:Y:S05]  /*1a20*/  @!P1 BRA `(.L_x_24) ;  /* 0x0000004c00d49947 */ /* 0x002fea0003800000 */
.L_x_23:
[----:B------:R-:W-:Y:S05]  /*1a30*/  WARPSYNC.ALL ;  /* 0x0000000000007948 */ /* 0x000fea0003800000 */
[----:B------:R-:W-:Y:S01]  /*1a40*/  ULEA UR9, UR36, UR46, 0xb ;  /* 0x0000002e24097291 */ /* 0x000fe2000f8e583f */
[----:B------:R-:W-:Y:S01]  /*1a50*/  WARPGROUP.ARRIVE ;  /* 0x00000000000079c5 */ /* 0x000fe20000000000 */
[----:B------:R-:W-:Y:S01]  /*1a60*/  ULEA UR8, UR36, UR47, 0xb ;  /* 0x0000002f24087291 */ /* 0x000fe2000f8e583f */
[----:B01----:R-:W-:Y:S01]  /*1a70*/  IMAD.U32 R0, RZ, RZ, UR42 ;  /* 0x0000002aff007e24 */ /* 0x003fe2000f8e00ff */
[----:B------:R-:W-:Y:S01]  /*1a80*/  UMOV UR5, 0x40000040 ;  /* 0x4000004000057882 */ /* 0x000fe20000000000 */
[----:B------:R-:W-:-:S02]  /*1a90*/  UMOV UR7, 0x40000040 ;  /* 0x4000004000077882 */ /* 0x000fc40000000000 */
[----:B------:R-:W-:Y:S01]  /*1aa0*/  UMOV UR4, UR9 ;  /* 0x0000000900047c82 */ /* 0x000fe20008000000 */
[----:B------:R-:W-:Y:S01]  /*1ab0*/  ISETP.GE.AND P1, PT, R0, 0x1, PT ;  /* 0x000000010000780c */ /* 0x000fe20003f26270 */
[----:B------:R-:W-:Y:S02]  /*1ac0*/  UMOV UR6, UR8 ;  /* 0x0000000800067c82 */ /* 0x000fe40008000000 */
[----:B------:R-:W-:Y:S01]  /*1ad0*/  HGMMA.64x64x8.F32.TF32 R24, gdesc[UR4], RZ, !UPT, gsb0 ;  /* 0x04e00000041879f0 */ /* 0x000fe2000c0028ff */
[----:B------:R-:W-:Y:S02]  /*1ae0*/  UIADD3 UR4, UR9, 0x2, URZ ;  /* 0x0000000209047890 */ /* 0x000fe4000fffe03f */
[----:B------:R-:W-:Y:S01]  /*1af0*/  UIADD3 UR6, UR8, 0x2, URZ ;  /* 0x0000000208067890 */ /* 0x000fe2000fffe03f */
[----:B------:R-:W-:Y:S01]  /*1b00*/  UMOV UR5, 0x40000040 ;  /* 0x4000004000057882 */ /* 0x000fe20000000000 */
[----:B------:R-:W-:Y:S01]  /*1b10*/  UMOV UR7, 0x40000040 ;  /* 0x4000004000077882 */ /* 0x000fe20000000000 */
[----:B------:R-:W-:-:S02]  /*1b20*/  WARPGROUP.DEPBAR.LE gsb0, 0x0 ;  /* 0x00008000000079c5 */ /* 0x000fc40000010000 */
[----:B------:R-:W-:-:S06]  /*1b30*/  WARPGROUP.ARRIVE ;  /* 0x00000000000079c5 */ /* 0x000fcc0000000000 */
[----:B------:R-:W-:Y:S01]  /*1b40*/  HGMMA.64x64x8.F32.TF32 R24, gdesc[UR4], R24, gsb0 ;  /* 0x04e00000041879f0 */ /* 0x000fe20008002818 */
[----:B------:R-:W-:Y:S02]  /*1b50*/  UIADD3 UR4, UR9, 0x4, URZ ;  /* 0x0000000409047890 */ /* 0x000fe4000fffe03f */
[----:B------:R-:W-:Y:S01]  /*1b60*/  UIADD3 UR6, UR8, 0x4, URZ ;  /* 0x0000000408067890 */ /* 0x000fe2000fffe03f */
[----:B------:R-:W-:Y:S01]  /*1b70*/  UMOV UR5, 0x40000040 ;  /* 0x4000004000057882 */ /* 0x000fe20000000000 */
[----:B------:R-:W-:Y:S01]  /*1b80*/  UMOV UR7, 0x40000040 ;  /* 0x4000004000077882 */ /* 0x000fe20000000000 */
[----:B------:R-:W-:Y:S02]  /*1b90*/  WARPGROUP.DEPBAR.LE gsb0, 0x0 ;  /* 0x00008000000079c5 */ /* 0x000fe40000010000 */
        /* <DEDUP_REMOVED lines=92> */
[----:B------:R-:W-:Y:S03]  /*2160*/  HGMMA.64x64x8.F32.TF32 R24, gdesc[UR4], R24, gsb0 ;  /* 0x04e00000041879f0 */ /* 0x000fe60008002818 */
[----:B------:R-:W-:Y:S02]  /*2170*/  WARPGROUP.DEPBAR.LE gsb0, 0x0 ;  /* 0x00008000000079c5 */ /* 0x000fe40000010000 */
[----:B------:R-:W-:Y:S05]  /*2180*/  @!P1 BRA `(.L_x_25) ;  /* 0x0000000800649947 */ /* 0x000fea0003800000 */
[----:B------:R-:W-:Y:S01]  /*2190*/  UIADD3 UR4, UR36, 0x1, URZ ;  /* 0x0000000124047890 */ /* 0x000fe2000fffe03f */
[----:B------:R-:W-:Y:S02]  /*21a0*/  IMAD.U32 R0, RZ, RZ, UR42 ;  /* 0x0000002aff007e24 */ /* 0x000fe4000f8e00ff */
[----:B------:R-:W-:Y:S01]  /*21b0*/  IMAD.U32 R3, RZ, RZ, UR36 ;  /* 0x00000024ff037e24 */ /* 0x000fe2000f8e00ff */
[----:B------:R-:W-:-:S04]  /*21c0*/  UISETP.NE.AND UP0, UPT, UR4, 0x3, UPT ;  /* 0x000000030400788c */ /* 0x000fc8000bf05270 */
[----:B------:R-:W-:Y:S02]  /*21d0*/  USEL UR5, URZ, 0x1, UP0 ;  /* 0x000000013f057887 */ /* 0x000fe40008000000 */
[----:B------:R-:W-:Y:S02]  /*21e0*/  USEL UR4, UR4, URZ, UP0 ;  /* 0x0000003f04047287 */ /* 0x000fe40008000000 */
[----:B------:R-:W-:-:S06]  /*21f0*/  ULOP3.LUT UR5, UR38, UR5, URZ, 0x3c, !UPT ;  /* 0x0000000526057292 */ /* 0x000fcc000f8e3c3f */
[----:B------:R-:W-:-:S07]  /*2200*/  IMAD.U32 R6, RZ, RZ, UR5 ;  /* 0x00000005ff067e24 */ /* 0x000fce000f8e00ff */
.L_x_32:
[----:B------:R-:W-:Y:S05]  /*2210*/  @!P0 BRA `(.L_x_26) ;  /* 0x0000000000048947 */ /* 0x000fea0003800000 */
[----:B------:R-:W-:Y:S01]  /*2220*/  BPT.TRAP 0x1 ;  /* 0x000000040000795c */ /* 0x000fe20000300000 */
.L_x_26:
[----:B------:R-:W-:Y:S01]  /*2230*/  ULEA UR5, UR4, UR40, 0x3 ;  /* 0x0000002804057291 */ /* 0x000fe2000f8e183f */
[----:B------:R-:W-:-:S08]  /*2240*/  SHF.L.U32 R4, R6, 0x1f, RZ ;  /* 0x0000001f06047819 */ /* 0x000fd000000006ff */
[----:B------:R0:W1:Y:S01]  /*2250*/  SYNCS.PHASECHK.TRANS64.TRYWAIT P1, [UR5], R4 ;  /* 0x00000004ff0075a7 */ /* 0x0000620008020145 */
[----:B------:R-:W-:Y:S05]  /*2260*/  @!P0 BRA `(.L_x_27) ;  /* 0x0000000000048947 */ /* 0x000fea0003800000 */
[----:B------:R-:W-:Y:S01]  /*2270*/  BPT.TRAP 0x1 ;  /* 0x000000040000795c */ /* 0x000fe20000300000 */
.L_x_27:
[----:B-1----:R-:W-:Y:S05]  /*2280*/  @P1 BRA `(.L_x_28) ;  /* 0x0000000000081947 */ /* 0x002fea0003800000 */
[----:B------:R-:W1:Y:S02]  /*2290*/  SYNCS.PHASECHK.TRANS64.TRYWAIT P1, [UR5], R4 ;  /* 0x00000004ff0075a7 */ /* 0x000e640008020145 */
[----:B-1----:R-:W-:Y:S05]  /*22a0*/  @!P1 BRA `(.L_x_29) ;  /* 0x0000004400c89947 */ /* 0x002fea0003800000 */
.L_x_28:
[----:B------:R-:W-:Y:S01]  /*22b0*/  ULEA UR5, UR4, UR47, 0xb ;  /* 0x0000002f04057291 */ /* 0x000fe2000f8e583f */
[----:B------:R-:W-:Y:S01]  /*22c0*/  WARPGROUP.ARRIVE ;  /* 0x00000000000079c5 */ /* 0x000fe20000000000 */
[----:B------:R-:W-:Y:S01]  /*22d0*/  ULEA UR6, UR4, UR46, 0xb ;  /* 0x0000002e04067291 */ /* 0x000fe2000f8e583f */
[----:B------:R-:W-:Y:S01]  /*22e0*/  UMOV UR11, 0x40000040 ;  /* 0x40000040000b7882 */ /* 0x000fe20000000000 */
[----:B------:R-:W-:-:S03]  /*22f0*/  UMOV UR9, 0x40000040 ;  /* 0x4000004000097882 */ /* 0x000fc60000000000 */
[----:B------:R-:W-:Y:S02]  /*2300*/  UMOV UR10, UR5 ;  /* 0x00000005000a7c82 */ /* 0x000fe40008000000 */
[----:B------:R-:W-:Y:S02]  /*2310*/  UMOV UR8, UR6 ;  /* 0x0000000600087c82 */ /* 0x000fe40008000000 */
[----:B------:R-:W-:Y:S01]  /*2320*/  HGMMA.64x64x8.F32.TF32 R24, gdesc[UR8], R24, gsb0 ;  /* 0x04e00000081879f0 */ /* 0x000fe20008002818 */
        /* <DEDUP_REMOVED lines=107> */
[----:B------:R-:W-:Y:S01]  /*29e0*/  BPT.TRAP 0x1 ;  /* 0x000000040000795c */ /* 0x000fe20000300000 */
.L_x_30:
[----:B------:R-:W-:-:S13]  /*29f0*/  ISETP.NE.AND P1, PT, R57, RZ, PT ;  /* 0x000000ff3900720c */ /* 0x000fda0003f25270 */
[----:B01----:R-:W-:-:S05]  /*2a00*/  @P1 LEA R4, R3, UR40, 0x3 ;  /* 0x0000002803041c11 */ /* 0x003fca000f8e18ff */
[----:B------:R-:W-:-:S05]  /*2a10*/  @P1 VIADD R5, R4, 0x18 ;  /* 0x0000001804051836 */ /* 0x000fca0000000000 */
[----:B------:R-:W-:-:S04]  /*2a20*/  @P1 PRMT R5, R56, 0x654, R5 ;  /* 0x0000065438051816 */ /* 0x000fc80000000005 */
[----:B------:R0:W-:Y:S01]  /*2a30*/  @P1 SYNCS.ARRIVE.TRANS64.RED.A1T0 RZ, [R5+URZ], RZ ;  /* 0x000000ff05ff19a7 */ /* 0x0001e2000810043f */
[----:B------:R-:W-:-:S13]  /*2a40*/  ISETP.GT.U32.AND P1, PT, R23, 0x1, PT ;  /* 0x000000011700780c */ /* 0x000fda0003f24070 */
[----:B0-----:R-:W-:Y:S05]  /*2a50*/  @P1 BRA `(.L_x_31) ;  /* 0x0000000000041947 */ /* 0x001fea0003800000 */
[----:B------:R-:W-:Y:S01]  /*2a60*/  BPT.TRAP 0x1 ;  /* 0x000000040000795c */ /* 0x000fe20000300000 */
.L_x_31:
[----:B------:R-:W-:Y:S01]  /*2a70*/  UIADD3 UR4, UR4, 0x1, URZ ;  /* 0x0000000104047890 */ /* 0x000fe2000fffe03f */
[C---:B------:R-:W-:Y:S01]  /*2a80*/  ISETP.GT.AND P2, PT, R0.reuse, 0x1, PT ;  /* 0x000000010000780c */ /* 0x040fe20003f44270 */
[----:B------:R-:W-:Y:S02]  /*2a90*/  VIADD R3, R3, 0x1 ;  /* 0x0000000103037836 */ /* 0x000fe40000000000 */
[----:B------:R-:W-:Y:S01]  /*2aa0*/  UISETP.NE.AND UP0, UPT, UR4, 0x3, UPT ;  /* 0x000000030400788c */ /* 0x000fe2000bf05270 */
[----:B------:R-:W-:Y:S02]  /*2ab0*/  VIADD R0, R0, 0xffffffff ;  /* 0xffffffff00007836 */ /* 0x000fe40000000000 */
[C---:B------:R-:W-:Y:S01]  /*2ac0*/  ISETP.NE.AND P1, PT, R3.reuse, 0x3, PT ;  /* 0x000000030300780c */ /* 0x040fe20003f25270 */
[----:B------:R-:W-:Y:S02]  /*2ad0*/  USEL UR5, URZ, 0x1, UP0 ;  /* 0x000000013f057887 */ /* 0x000fe40008000000 */
[----:B------:R-:W-:Y:S01]  /*2ae0*/  USEL UR4, UR4, URZ, UP0 ;  /* 0x0000003f04047287 */ /* 0x000fe20008000000 */
[----:B------:R-:W-:-:S03]  /*2af0*/  SEL R3, R3, RZ, P1 ;  /* 0x000000ff03037207 */ /* 0x000fc60000800000 */
[----:B------:R-:W-:Y:S01]  /*2b00*/  LOP3.LUT R6, R6, UR5, RZ, 0x3c, !PT ;  /* 0x0000000506067c12 */ /* 0x000fe2000f8e3cff */
[----:B------:R-:W-:Y:S07]  /*2b10*/  @P2 BRA `(.L_x_32) ;  /* 0xfffffff400bc2947 */ /* 0x000fee000383ffff */
.L_x_25:
[----:B------:R-:W0:Y:S01]  /*2b20*/  LDC R0, c[0x0][0x28c] ;  /* 0x0000a300ff007b82 */ /* 0x000e220000000800 */
[----:B------:R-:W-:-:S04]  /*2b30*/  IMAD.U32 R3, RZ, RZ, UR44 ;  /* 0x0000002cff037e24 */ /* 0x000fc8000f8e00ff */
[----:B------:R1:W-:Y:S01]  /*2b40*/  SYNCS.ARRIVE.TRANS64.A1T0 RZ, [R3+UR41], RZ ;  /* 0x000000ff03ff79a7 */ /* 0x0003e20008100029 */
[----:B0-----:R-:W-:-:S13]  /*2b50*/  ISETP.GE.AND P1, PT, R0, 0x1, PT ;  /* 0x000000010000780c */ /* 0x001fda0003f26270 */
[----:B-1----:R-:W-:Y:S05]  /*2b60*/  @!P1 BRA `(.L_x_33) ;  /* 0x0000000000449947 */ /* 0x002fea0003800000 */
[----:B------:R-:W-:Y:S05]  /*2b70*/  @!P0 BRA `(.L_x_34) ;  /* 0x0000000000048947 */ /* 0x000fea0003800000 */
[----:B------:R-:W-:Y:S01]  /*2b80*/  BPT.TRAP 0x1 ;  /* 0x000000040000795c */ /* 0x000fe20000300000 */
.L_x_34:
[----:B------:R-:W-:-:S13]  /*2b90*/  ISETP.NE.AND P0, PT, R57, RZ, PT ;  /* 0x000000ff3900720c */ /* 0x000fda0003f05270 */
[----:B------:R-:W-:-:S05]  /*2ba0*/  VOTEU.ANY UP0, P0 ;  /* 0x00000000003f7886 */ /* 0x000fca0000000100 */
[----:B------:R-:W-:-:S06]  /*2bb0*/  @UP0 UIADD3 UR4, UR36, UR42, URZ ;  /* 0x0000002a24040290 */ /* 0x000fcc000fffe03f */
[----:B------:R-:W-:Y:S02]  /*2bc0*/  IMAD.U32 R4, RZ, RZ, UR4 ;  /* 0x00000004ff047e24 */ /* 0x000fe4000f8e00ff */
[----:B------:R-:W-:Y:S02]  /*2bd0*/  IMAD.U32 R3, RZ, RZ, UR4 ;  /* 0x00000004ff037e24 */ /* 0x000fe4000f8e00ff */
[----:B------:R-:W-:-:S05]  /*2be0*/  @P0 IMAD.WIDE.U32 R4, R4, -0x55555555, RZ ;  /* 0xaaaaaaab04040825 */ /* 0x000fca00078e00ff */
[----:B------:R-:W-:-:S05]  /*2bf0*/  @P0 SHF.R.U32.HI R0, RZ, 0x1, R5 ;  /* 0x00000001ff000819 */ /* 0x000fca0000011605 */
[----:B------:R-:W-:-:S05]  /*2c00*/  @P0 IMAD R0, R0, -0x3, R3 ;  /* 0xfffffffd00000824 */ /* 0x000fca00078e0203 */
[----:B------:R-:W-:-:S05]  /*2c10*/  @P0 LEA R0, R0, UR40, 0x3 ;  /* 0x0000002800000c11 */ /* 0x000fca000f8e18ff */
[----:B------:R-:W-:-:S05]  /*2c20*/  @P0 VIADD R3, R0, 0x18 ;  /* 0x0000001800030836 */ /* 0x000fca0000000000 */
[----:B------:R-:W-:-:S04]  /*2c30*/  @P0 PRMT R3, R56, 0x654, R3 ;  /* 0x0000065438030816 */ /* 0x000fc80000000003 */
[----:B------:R0:W-:Y:S01]  /*2c40*/  @P0 SYNCS.ARRIVE.TRANS64.RED.A1T0 RZ, [R3+URZ], RZ ;  /* 0x000000ff03ff09a7 */ /* 0x0001e2000810043f */
[----:B------:R-:W-:-:S13]  /*2c50*/  ISETP.GT.U32.AND P0, PT, R23, 0x1, PT ;  /* 0x000000011700780c */ /* 0x000fda0003f04070 */
[----:B0-----:R-:W-:Y:S05]  /*2c60*/  @P0 BRA `(.L_x_33) ;  /* 0x0000000000040947 */ /* 0x001fea0003800000 */
[----:B------:R-:W-:Y:S01]  /*2c70*/  BPT.TRAP 0x1 ;  /* 0x000000040000795c */ /* 0x000fe20000300000 */
.L_x_33:
[----:B------:R-:W-:Y:S01]  /*2c80*/  SHF.L.U32 R0, R75, 0x1f, RZ ;  /* 0x0000001f4b007819 */ /* 0x000fe200000006ff */
[----:B------:R-:W-:Y:S01]  /*2c90*/  UIADD3 UR36, UR36, UR39, URZ ;  /* 0x0000002724247290 */ /* 0x000fe2000fffe03f */
[----:B------:R-:W-:Y:S01]  /*2ca0*/  SHF.R.S32.HI R9, RZ, 0x1f, R19 ;  /* 0x0000001fff097819 */ /* 0x000fe20000011413 */
[----:B------:R-:W-:Y:S01]  /*2cb0*/  UISETP.GE.U32.AND UP1, UPT, UR39, 0x3, UPT ;  /* 0x000000032700788c */ /* 0x000fe2000bf26070 */
[----:B------:R-:W0:Y:S01]  /*2cc0*/  SYNCS.PHASECHK.TRANS64.TRYWAIT P0, [UR43+0x8], R0 ;  /* 0x00000800ff0075a7 */ /* 0x000e22000800016b */
[----:B------:R-:W-:-:S04]  /*2cd0*/  UISETP.GT.U32.AND UP0, UPT, UR36, 0x2, UPT ;  /* 0x000000022400788c */ /* 0x000fc8000bf04070 */
[----:B------:R-:W-:-:S04]  /*2ce0*/  UISETP.LT.U32.AND UP0, UPT, UR39, 0x3, UP0 ;  /* 0x000000032700788c */ /* 0x000fc80008701070 */
[----:B------:R-:W-:Y:S02]  /*2cf0*/  USEL UR6, URZ, 0x1, !UP0 ;  /* 0x000000013f067887 */ /* 0x000fe4000c000000 */
[----:B------:R-:W-:Y:S02]  /*2d00*/  @UP1 UIMAD.WIDE.U32 UR4, UR36, -0x55555555, URZ ;  /* 0xaaaaaaab240418a5 */ /* 0x000fe4000f8e003f */
[----:B------:R-:W-:Y:S02]  /*2d10*/  ULOP3.LUT UR38, UR38, UR6, URZ, 0x3c, !UPT ;  /* 0x0000000626267292 */ /* 0x000fe4000f8e3c3f */
[----:B------:R-:W-:-:S04]  /*2d20*/  @UP1 USHF.R.U32.HI UR4, URZ, 0x1, UR5 ;  /* 0x000000013f041899 */ /* 0x000fc80008011605 */
[----:B------:R-:W-:Y:S01]  /*2d30*/  @UP1 ULOP3.LUT UR38, UR38, 0x1, UR4, 0x78, !UPT ;  /* 0x0000000126261892 */ /* 0x000fe2000f8e7804 */
[----:B0-----:R-:W-:Y:S11]  /*2d40*/  @!P0 BRA `(.L_x_35) ;  /* 0x0000003c00388947 */ /* 0x001ff60003800000 */
.L_x_124:
[----:B------:R-:W-:Y:S01]  /*2d50*/  ULDC.64 UR4, c[0x0][0x5d0] ;  /* 0x0001740000047ab9 */ /* 0x000fe20000000a00 */
[----:B------:R-:W-:Y:S01]  /*2d60*/  ULDC UR6, c[0x0][0x284] ;  /* 0x0000a10000067ab9 */ /* 0x000fe20000000800 */
[----:B0-----:R-:W-:Y:S02]  /*2d70*/  IMAD R0, R9, UR4, RZ ;  /* 0x0000000409007c24 */ /* 0x001fe4000f8e02ff */
[----:B------:R-:W-:Y:S02]  /*2d80*/  IMAD.SHL.U32 R12, R18, 0x40, RZ ;  /* 0x00000040120c7824 */ /* 0x000fe400078e00ff */
[C---:B------:R-:W-:Y:S02]  /*2d90*/  IMAD R3, R19.reuse, UR5, R0 ;  /* 0x0000000513037c24 */ /* 0x040fe4000f8e0200 */
[----:B------:R-:W-:Y:S01]  /*2da0*/  IMAD.SHL.U32 R0, R22, 0x40, RZ ;  /* 0x0000004016007824 */ /* 0x000fe200078e00ff */
[----:B------:R-:W-:Y:S01]  /*2db0*/  SHF.R.S32.HI R13, RZ, 0x1f, R12 ;  /* 0x0000001fff0d7819 */ /* 0x000fe2000001140c */
[----:B------:R-:W-:Y:S01]  /*2dc0*/  IMAD.WIDE.U32 R4, R19, UR4, R62 ;  /* 0x0000000413047c25 */ /* 0x000fe2000f8e003e */
[----:B------:R-:W-:-:S02]  /*2dd0*/  ULDC.64 UR4, c[0x0][0x5c8] ;  /* 0x0001720000047ab9 */ /* 0x000fc40000000a00 */
[----:B------:R-:W-:Y:S01]  /*2de0*/  ISETP.GE.AND P0, PT, R0, UR6, PT ;  /* 0x0000000600007c0c */ /* 0x000fe2000bf06270 */
[----:B------:R-:W-:Y:S01]  /*2df0*/  ULDC UR6, c[0x0][0x288] ;  /* 0x0000a20000067ab9 */ /* 0x000fe20000000800 */
[----:B------:R-:W-:Y:S01]  /*2e00*/  IADD3 R4, P1, R12, R4, RZ ;  /* 0x000000040c047210 */ /* 0x000fe20007f3e0ff */
[----:B------:R-:W-:Y:S01]  /*2e10*/  IMAD.WIDE R20, R22, 0x40, R60 ;  /* 0x0000004016147825 */ /* 0x000fe200078e023c */
[----:B------:R-:W-:Y:S02]  /*2e20*/  ISETP.GE.OR P0, PT, R12, UR6, P0 ;  /* 0x000000060c007c0c */ /* 0x000fe40008706670 */
[----:B------:R-:W-:Y:S01]  /*2e30*/  IADD3.X R5, R13, R5, R3, P1, !PT ;  /* 0x000000050d057210 */ /* 0x000fe20000ffe403 */
[----:B------:R-:W-:-:S04]  /*2e40*/  IMAD R7, R21, UR4, RZ ;  /* 0x0000000415077c24 */ /* 0x000fc8000f8e02ff */
[C---:B------:R-:W-:Y:S02]  /*2e50*/  IMAD R7, R20.reuse, UR5, R7 ;  /* 0x0000000514077c24 */ /* 0x040fe4000f8e0207 */
[----:B------:R-:W-:-:S04]  /*2e60*/  IMAD.WIDE.U32 R72, R20, UR4, R4 ;  /* 0x0000000414487c25 */ /* 0x000fc8000f8e0004 */
[----:B------:R-:W-:Y:S05]  /*2e70*/  @P0 BRA `(.L_x_36) ;  /* 0x0000002000540947 */ /* 0x000fea0003800000 */
[----:B-----5:R-:W-:Y:S01]  /*2e80*/  FSETP.NEU.AND P1, PT, R59, RZ, PT ;  /* 0x000000ff3b00720b */ /* 0x020fe20003f2d000 */
[----:B------:R-:W-:Y:S01]  /*2e90*/  IMAD.IADD R22, R67, 0x1, -R12 ;  /* 0x0000000143167824 */ /* 0x000fe200078e0a0c */
[----:B------:R-:W-:Y:S01]  /*2ea0*/  BSSY B0, `(.L_x_36) ;  /* 0x0000212000007945 */ /* 0x000fe20003800000 */
[----:B------:R-:W-:Y:S02]  /*2eb0*/  IMAD.IADD R0, R71, 0x1, -R0 ;  /* 0x0000000147007824 */ /* 0x000fe400078e0a00 */
[----:B------:R-:W-:Y:S01]  /*2ec0*/  IMAD.IADD R7, R73, 0x1, R7 ;  /* 0x0000000149077824 */ /* 0x000fe200078e0207 */
[----:B------:R-:W-:-:S04]  /*2ed0*/  ISETP.GT.AND P0, PT, R22, RZ, PT ;  /* 0x000000ff1600720c */ /* 0x000fc80003f04270 */
[----:B------:R-:W-:-:S03]  /*2ee0*/  ISETP.GT.AND P2, PT, R0, RZ, P0 ;  /* 0x000000ff0000720c */ /* 0x000fc60000744270 */
[----:B------:R-:W-:Y:S10]  /*2ef0*/  @!P1 BRA `(.L_x_37) ;  /* 0x0000001400d89947 */ /* 0x000ff40003800000 */
[----:B------:R-:W0:Y:S01]  /*2f00*/  LDC.64 R76, c[0x0][0x5b8] ;  /* 0x00016e00ff4c7b82 */ /* 0x000e220000000a00 */
[----:B------:R-:W-:-:S07]  /*2f10*/  ULDC.64 UR4, c[0x0][0x5c0] ;  /* 0x0001700000047ab9 */ /* 0x000fce0000000a00 */
[----:B------:R-:W1:Y:S08]  /*2f20*/  LDC.64 R78, c[0x0][0x5b0] ;  /* 0x00016c00ff4e7b82 */ /* 0x000e700000000a00 */
[----:B------:R-:W2:Y:S01]  /*2f30*/  LDC.64 R80, c[0x0][0x5a8] ;  /* 0x00016a00ff507b82 */ /* 0x000ea20000000a00 */
[-C--:B0-----:R-:W-:Y:S02]  /*2f40*/  IMAD R6, R9, R76.reuse, RZ ;  /* 0x0000004c09067224 */ /* 0x081fe400078e02ff */
[----:B------:R-:W-:-:S04]  /*2f50*/  IMAD.WIDE.U32 R4, R19, R76, R62 ;  /* 0x0000004c13047225 */ /* 0x000fc800078e003e */
[----:B------:R-:W-:Y:S01]  /*2f60*/  IMAD R73, R19, R77, R6 ;  /* 0x0000004d13497224 */ /* 0x000fe200078e0206 */
[----:B------:R-:W-:Y:S01]  /*2f70*/  IADD3 R8, P1, R12, R4, RZ ;  /* 0x000000040c087210 */ /* 0x000fe20007f3e0ff */
[----:B-1----:R-:W-:-:S03]  /*2f80*/  IMAD R3, R21, R78, RZ ;  /* 0x0000004e15037224 */ /* 0x002fc600078e02ff */
[----:B------:R-:W-:Y:S01]  /*2f90*/  IADD3.X R9, R13, R5, R73, P1, !PT ;  /* 0x000000050d097210 */ /* 0x000fe20000ffe449 */
[C---:B------:R-:W-:Y:S02]  /*2fa0*/  IMAD R21, R20.reuse, R79, R3 ;  /* 0x0000004f14157224 */ /* 0x040fe400078e0203 */
[----:B------:R-:W-:-:S04]  /*2fb0*/  IMAD.WIDE.U32 R4, R20, R78, R8 ;  /* 0x0000004e14047225 */ /* 0x000fc800078e0008 */
[----:B------:R-:W-:Y:S01]  /*2fc0*/  IMAD.IADD R3, R5, 0x1, R21 ;  /* 0x0000000105037824 */ /* 0x000fe200078e0215 */
[----:B--2---:R-:W-:-:S04]  /*2fd0*/  LEA R10, P1, R4, R80, 0x2 ;  /* 0x00000050040a7211 */ /* 0x004fc800078210ff */
[----:B------:R-:W-:-:S05]  /*2fe0*/  LEA.HI.X R11, R4, R81, R3, 0x2, P1 ;  /* 0x00000051040b7211 */ /* 0x000fca00008f1403 */
[----:B------:R0:W2:Y:S01]  /*2ff0*/  @P2 LDG.E.LTC128B R3, desc[UR48][R10.64] ;  /* 0x000000300a032981 */ /* 0x0000a2000c1e1920 */
[----:B------:R-:W-:Y:S01]  /*3000*/  IMAD.WIDE.U32 R4, R20, R78, R12 ;  /* 0x0000004e14047225 */ /* 0x000fe200078e000c */
[----:B------:R-:W-:Y:S01]  /*3010*/  LEA R6, P3, R72, UR4, 0x2 ;  /* 0x0000000448067c11 */ /* 0x000fe2000f8610ff */
[----:B------:R-:W-:Y:S01]  /*3020*/  BSSY B1, `(.L_x_38) ;  /* 0x0000014000017945 */ /* 0x000fe20003800000 */
[----:B------:R-:W-:Y:S02]  /*3030*/  IADD3 R14, P1, R62, R4, RZ ;  /* 0x000000043e0e7210 */ /* 0x000fe40007f3e0ff */
[----:B------:R-:W-:Y:S02]  /*3040*/  LEA.HI.X R7, R72, UR5, R7, 0x2, P3 ;  /* 0x0000000548077c11 */ /* 0x000fe400098f1407 */
[----:B------:R-:W-:Y:S01]  /*3050*/  IADD3.X R15, R63, R21, R5, P1, !PT ;  /* 0x000000153f0f7210 */ /* 0x000fe20000ffe405 */
[----:B0-----:R-:W-:Y:S01]  /*3060*/  IMAD.SHL.U32 R10, R78, 0x8, RZ ;  /* 0x000000084e0a7824 */ /* 0x001fe200078e00ff */
[----:B------:R-:W-:-:S02]  /*3070*/  ISETP.GT.AND P1, PT, R22, 0x1, PT ;  /* 0x000000011600780c */ /* 0x000fc40003f24270 */
[----:B------:R-:W-:Y:S01]  /*3080*/  SHF.L.U64.HI R11, R78, 0x3, R79 ;  /* 0x000000034e0b7819 */ /* 0x000fe2000001024f */
[----:B------:R-:W-:Y:S01]  /*3090*/  IMAD.WIDE.U32 R14, R19, R76, R14 ;  /* 0x0000004c130e7225 */ /* 0x000fe200078e000e */
[----:B------:R-:W-:-:S03]  /*30a0*/  ISETP.GT.AND P3, PT, R0, RZ, P1 ;  /* 0x000000ff0000720c */ /* 0x000fc60000f64270 */
[----:B------:R-:W-:Y:S01]  /*30b0*/  IMAD.WIDE.U32 R10, R20, R78, R10 ;  /* 0x0000004e140a7225 */ /* 0x000fe200078e000a */
[----:B--2---:R-:W-:-:S05]  /*30c0*/  LOP3.LUT R4, R3, 0xffffe000, RZ, 0xc0, !PT ;  /* 0xffffe00003047812 */ /* 0x004fca00078ec0ff */
[----:B------:R-:W-:Y:S01]  /*30d0*/  FMUL R5, R4, R59 ;  /* 0x0000003b04057220 */ /* 0x000fe20000400000 */
[----:B------:R-:W-:-:S03]  /*30e0*/  LEA R4, P4, R14, R80, 0x2 ;  /* 0x000000500e047211 */ /* 0x000fc600078810ff */
[----:B------:R-:W-:Y:S01]  /*30f0*/  FFMA R77, R24, R58, R5 ;  /* 0x0000003a184d7223 */ /* 0x000fe20000000005 */
[----:B------:R-:W-:-:S04]  /*3100*/  IMAD.IADD R5, R73, 0x1, R15 ;  /* 0x0000000149057824 */ /* 0x000fc800078e020f */
[----:B------:R-:W-:Y:S02]  /*3110*/  F2FP.TF32.F32.PACK_B R77, R77 ;  /* 0x0000004dff4d723e */ /* 0x000fe400024050ff */
[----:B------:R-:W-:-:S03]  /*3120*/  LEA.HI.X R5, R14, R81, R5, 0x2, P4 ;  /* 0x000000510e057211 */ /* 0x000fc600020f1405 */
[----:B------:R0:W-:Y:S01]  /*3130*/  @P2 STG.E desc[UR48][R6.64], R77 ;  /* 0x0000004d06002986 */ /* 0x0001e2000c101930 */
[----:B------:R-:W-:Y:S05]  /*3140*/  @!P3 BRA `(.L_x_39) ;  /* 0x000000000004b947 */ /* 0x000fea0003800000 */
[----:B------:R1:W5:Y:S02]  /*3150*/  LDG.E.LTC128B R3, desc[UR48][R4.64+0x4] ;  /* 0x0000043004037981 */ /* 0x000364000c1e1920 */
.L_x_39:
[----:B------:R-:W-:Y:S05]  /*3160*/  BSYNC B1 ;  /* 0x0000000000017941 */ /* 0x000fea0003800000 */
.L_x_38:
[----:B-----5:R-:W-:Y:S01]  /*3170*/  LOP3.LUT R14, R3, 0xffffe000, RZ, 0xc0, !PT ;  /* 0xffffe000030e7812 */ /* 0x020fe200078ec0ff */
[----:B------:R-:W-:Y:S01]  /*3180*/  IMAD.IADD R21, R21, 0x1, R11 ;  /* 0x0000000115157824 */ /* 0x000fe200078e020b */
[----:B------:R-:W-:Y:S01]  /*3190*/  IADD3 R8, P2, R8, R10, RZ ;  /* 0x0000000a08087210 */ /* 0x000fe20007f5e0ff */
[----:B------:R-:W-:Y:S01]  /*31a0*/  IMAD.MOV.U32 R18, RZ, RZ, R3 ;  /* 0x000000ffff127224 */ /* 0x000fe200078e0003 */
[----:B------:R-:W-:Y:S01]  /*31b0*/  ISETP.GT.AND P0, PT, R0, 0x8, P0 ;  /* 0x000000080000780c */ /* 0x000fe20000704270 */
[----:B------:R-:W-:Y:S02]  /*31c0*/  FMUL R14, R14, R59 ;  /* 0x0000003b0e0e7220 */ /* 0x000fe40000400000 */
[----:B------:R-:W-:Y:S02]  /*31d0*/  IMAD.X R9, R21, 0x1, R9, P2 ;  /* 0x0000000115097824 */ /* 0x000fe400010e0609 */
[----:B------:R-:W-:Y:S01]  /*31e0*/  FFMA R25, R25, R58, R14 ;  /* 0x0000003a19197223 */ /* 0x000fe2000000000e */
[----:B------:R-:W-:-:S04]  /*31f0*/  LEA R14, P2, R8, R80, 0x2 ;  /* 0x00000050080e7211 */ /* 0x000fc800078410ff */
[----:B------:R-:W-:Y:S02]  /*3200*/  F2FP.TF32.F32.PACK_B R25, R25 ;  /* 0x00000019ff19723e */ /* 0x000fe400024050ff */
[----:B------:R-:W-:-:S03]  /*3210*/  LEA.HI.X R15, R8, R81, R9, 0x2, P2 ;  /* 0x00000051080f7211 */ /* 0x000fc600010f1409 */
[----:B------:R2:W-:Y:S04]  /*3220*/  @P3 STG.E desc[UR48][R6.64+0x4], R25 ;  /* 0x0000041906003986 */ /* 0x0005e8000c101930 */
[----:B------:R-:W3:Y:S01]  /*3230*/  @P0 LDG.E.LTC128B R18, desc[UR48][R14.64] ;  /* 0x000000300e120981 */ /* 0x000ee2000c1e1920 */
[----:B------:R-:W-:Y:S01]  /*3240*/  IADD3 R12, P2, P3, R62, R10, R12 ;  /* 0x0000000a3e0c7210 */ /* 0x000fe20007b5e00c */
[----:B------:R-:W-:Y:S01]  /*3250*/  BSSY B1, `(.L_x_40) ;  /* 0x0000011000017945 */ /* 0x000fe20003800000 */
[C---:B------:R-:W-:Y:S02]  /*3260*/  SHF.L.U64.HI R9, R64.reuse, 0x2, R65 ;  /* 0x0000000240097819 */ /* 0x040fe40000010241 */
[----:B------:R-:W-:Y:S02]  /*3270*/  IADD3.X R13, R63, R21, R13, P2, P3 ;  /* 0x000000153f0d7210 */ /* 0x000fe400017e640d */
[----:B------:R-:W-:-:S02]  /*3280*/  LEA R10, P2, R64, R6, 0x2 ;  /* 0x00000006400a7211 */ /* 0x000fc400078410ff */
[----:B------:R-:W-:Y:S01]  /*3290*/  ISETP.GT.AND P1, PT, R0, 0x8, P1 ;  /* 0x000000080000780c */ /* 0x000fe20000f24270 */
[----:B------:R-:W-:-:S04]  /*32a0*/  IMAD.WIDE.U32 R12, R19, R76, R12 ;  /* 0x0000004c130c7225 */ /* 0x000fc800078e000c */
[----:B------:R-:W-:Y:S01]  /*32b0*/  IMAD.X R11, R9, 0x1, R7, P2 ;  /* 0x00000001090b7824 */ /* 0x000fe200010e0607 */
[----:B---3--:R-:W-:-:S05]  /*32c0*/  LOP3.LUT R8, R18, 0xffffe000, RZ, 0xc0, !PT ;  /* 0xffffe00012087812 */ /* 0x008fca00078ec0ff */
        /* <DEDUP_REMOVED lines=9> */
.L_x_41:
[----:B------:R-:W-:Y:S05]  /*3360*/  BSYNC B1 ;  /* 0x0000000000017941 */ /* 0x000fea0003800000 */
.L_x_40:
[----:B-----5:R-:W-:Y:S01]  /*3370*/  LOP3.LUT R12, R18, 0xffffe000, RZ, 0xc0, !PT ;  /* 0xffffe000120c7812 */ /* 0x020fe200078ec0ff */
[----:B------:R-:W-:Y:S01]  /*3380*/  BSSY B1, `(.L_x_42) ;  /* 0x0000009000017945 */ /* 0x000fe20003800000 */
[----:B------:R-:W-:-:S03]  /*3390*/  ISETP.GT.AND P0, PT, R22, 0x8, PT ;  /* 0x000000081600780c */ /* 0x000fc60003f04270 */
[----:B------:R-:W-:Y:S01]  /*33a0*/  FMUL R12, R12, R59 ;  /* 0x0000003b0c0c7220 */ /* 0x000fe20000400000 */
[----:B------:R-:W-:-:S03]  /*33b0*/  ISETP.GT.AND P2, PT, R0, RZ, P0 ;  /* 0x000000ff0000720c */ /* 0x000fc60000744270 */
[----:B------:R-:W-:-:S05]  /*33c0*/  FFMA R27, R27, R58, R12 ;  /* 0x0000003a1b1b7223 */ /* 0x000fca000000000c */
[----:B------:R-:W-:-:S05]  /*33d0*/  F2FP.TF32.F32.PACK_B R27, R27 ;  /* 0x0000001bff1b723e */ /* 0x000fca00024050ff */
[----:B------:R4:W-:Y:S01]  /*33e0*/  @P1 STG.E desc[UR48][R10.64+0x4], R27 ;  /* 0x0000041b0a001986 */ /* 0x0009e2000c101930 */
[----:B------:R-:W-:Y:S05]  /*33f0*/  @!P2 BRA `(.L_x_43) ;  /* 0x000000000004a947 */ /* 0x000fea0003800000 */
[----:B------:R0:W5:Y:S02]  /*3400*/  LDG.E.LTC128B R18, desc[UR48][R4.64+0x20] ;  /* 0x0000203004127981 */ /* 0x000164000c1e1920 */
.L_x_43:
[----:B------:R-:W-:Y:S05]  /*3410*/  BSYNC B1 ;  /* 0x0000000000017941 */ /* 0x000fea0003800000 */
.L_x_42:
        /* <DEDUP_REMOVED lines=10> */
.L_x_45:
[----:B------:R-:W-:Y:S05]  /*34c0*/  BSYNC B1 ;  /* 0x0000000000017941 */ /* 0x000fea0003800000 */
.L_x_44:
[----:B-----5:R-:W-:Y:S01]  /*34d0*/  LOP3.LUT R12, R18, 0xffffe000, RZ, 0xc0, !PT ;  /* 0xffffe000120c7812 */ /* 0x020fe200078ec0ff */
[----:B------:R-:W-:Y:S01]  /*34e0*/  BSSY B1, `(.L_x_46) ;  /* 0x0000008000017945 */ /* 0x000fe20003800000 */
[----:B------:R-:W-:-:S03]  /*34f0*/  ISETP.GT.AND P0, PT, R0, 0x8, P0 ;  /* 0x000000080000780c */ /* 0x000fc60000704270 */
[----:B------:R-:W-:-:S04]  /*3500*/  FMUL R12, R12, R59 ;  /* 0x0000003b0c0c7220 */ /* 0x000fc80000400000 */
[----:B------:R-:W-:-:S05]  /*3510*/  FFMA R29, R29, R58, R12 ;  /* 0x0000003a1d1d7223 */ /* 0x000fca000000000c */
[----:B------:R-:W-:-:S05]  /*3520*/  F2FP.TF32.F32.PACK_B R29, R29 ;  /* 0x0000001dff1d723e */ /* 0x000fca00024050ff */
[----:B------:R0:W-:Y:S01]  /*3530*/  @P3 STG.E desc[UR48][R6.64+0x24], R29 ;  /* 0x0000241d06003986 */ /* 0x0001e2000c101930 */
[----:B------:R-:W-:Y:S05]  /*3540*/  @!P0 BRA `(.L_x_47) ;  /* 0x0000000000048947 */ /* 0x000fea0003800000 */
[----:B------:R0:W5:Y:S02]  /*3550*/  LDG.E.LTC128B R18, desc[UR48][R8.64+0x20] ;  /* 0x0000203008127981 */ /* 0x000164000c1e1920 */
.L_x_47:
[----:B------:R-:W-:Y:S05]  /*3560*/  BSYNC B1 ;  /* 0x0000000000017941 */ /* 0x000fea0003800000 */
.L_x_46:
[----:B-----5:R-:W-:Y:S01]  /*3570*/  LOP3.LUT R12, R18, 0xffffe000, RZ, 0xc0, !PT ;  /* 0xffffe000120c7812 */ /* 0x020fe200078ec0ff */
[----:B------:R-:W-:Y:S01]  /*3580*/  BSSY B1, `(.L_x_48) ;  /* 0x0000008000017945 */ /* 0x000fe20003800000 */
[----:B------:R-:W-:-:S03]  /*3590*/  ISETP.GT.AND P1, PT, R0, 0x8, P1 ;  /* 0x000000080000780c */ /* 0x000fc60000f24270 */
[----:B0-----:R-:W-:-:S04]  /*35a0*/  FMUL R3, R12, R59 ;  /* 0x0000003b0c037220 */ /* 0x001fc80000400000 */
[----:B------:R-:W-:-:S05]  /*35b0*/  FFMA R3, R30, R58, R3 ;  /* 0x0000003a1e037223 */ /* 0x000fca0000000003 */
[----:B------:R-:W-:-:S05]  /*35c0*/  F2FP.TF32.F32.PACK_B R3, R3 ;  /* 0x00000003ff03723e */ /* 0x000fca00024050ff */
[----:B------:R0:W-:Y:S01]  /*35d0*/  @P0 STG.E desc[UR48][R10.64+0x20], R3 ;  /* 0x000020030a000986 */ /* 0x0001e2000c101930 */
[----:B------:R-:W-:Y:S05]  /*35e0*/  @!P1 BRA `(.L_x_49) ;  /* 0x0000000000049947 */ /* 0x000fea0003800000 */
[----:B------:R0:W5:Y:S02]  /*35f0*/  LDG.E.LTC128B R18, desc[UR48][R8.64+0x24] ;  /* 0x0000243008127981 */ /* 0x000164000c1e1920 */
.L_x_49:
[----:B------:R-:W-:Y:S05]  /*3600*/  BSYNC B1 ;  /* 0x0000000000017941 */ /* 0x000fea0003800000 */
.L_x_48:
        /* <DEDUP_REMOVED lines=10> */
.L_x_51:
[----:B------:R-:W-:Y:S05]  /*36b0*/  BSYNC B1 ;  /* 0x0000000000017941 */ /* 0x000fea0003800000 */
.L_x_50:
[----:B-----5:R-:W-:Y:S01]  /*36c0*/  LOP3.LUT R12, R18, 0xffffe000, RZ, 0xc0, !PT ;  /* 0xffffe000120c7812 */ /* 0x020fe200078ec0ff */
[----:B------:R-:W-:Y:S01]  /*36d0*/  BSSY B1, `(.L_x_52) ;  /* 0x0000009000017945 */ /* 0x000fe20003800000 */
[----:B------:R-:W-:-:S03]  /*36e0*/  ISETP.GT.AND P1, PT, R22, 0x11, PT ;  /* 0x000000111600780c */ /* 0x000fc60003f24270 */
[----:B0-----:R-:W-:Y:S01]  /*36f0*/  FMUL R3, R12, R59 ;  /* 0x0000003b0c037220 */ /* 0x001fe20000400000 */
[----:B------:R-:W-:-:S03]  /*3700*/  ISETP.GT.AND P3, PT, R0, RZ, P1 ;  /* 0x000000ff0000720c */ /* 0x000fc60000f64270 */
[----:B------:R-:W-:-:S05]  /*3710*/  FFMA R3, R32, R58, R3 ;  /* 0x0000003a20037223 */ /* 0x000fca0000000003 */
[----:B------:R-:W-:-:S05]  /*3720*/  F2FP.TF32.F32.PACK_B R3, R3 ;  /* 0x00000003ff03723e */ /* 0x000fca00024050ff */
[----:B------:R0:W-:Y:S01]  /*3730*/  @P2 STG.E desc[UR48][R6.64+0x40], R3 ;  /* 0x0000400306002986 */ /* 0x0001e2000c101930 */
[----:B------:R-:W-:Y:S05]  /*3740*/  @!P3 BRA `(.L_x_53) ;  /* 0x000000000004b947 */ /* 0x000fea0003800000 */
[----:B------:R0:W5:Y:S02]  /*3750*/  LDG.E.LTC128B R18, desc[UR48][R4.64+0x44] ;  /* 0x0000443004127981 */ /* 0x000164000c1e1920 */
.L_x_53:
[----:B------:R-:W-:Y:S05]  /*3760*/  BSYNC B1 ;  /* 0x0000000000017941 */ /* 0x000fea0003800000 */
.L_x_52:
        /* <DEDUP_REMOVED lines=9> */
.L_x_55:
[----:B------:R-:W-:Y:S05]  /*3800*/  BSYNC B1 ;  /* 0x0000000000017941 */ /* 0x000fea0003800000 */
.L_x_54:
        /* <DEDUP_REMOVED lines=9> */
.L_x_57:
[----:B------:R-:W-:Y:S05]  /*38a0*/  BSYNC B1 ;  /* 0x0000000000017941 */ /* 0x000fea0003800000 */
.L_x_56:
        /* <DEDUP_REMOVED lines=10> */
.L_x_59:
[----:B------:R-:W-:Y:S05]  /*3950*/  BSYNC B1 ;  /* 0x0000000000017941 */ /* 0x000fea0003800000 */
.L_x_58:
        /* <DEDUP_REMOVED lines=10> */
.L_x_61:
[----:B------:R-:W-:Y:S05]  /*3a00*/  BSYNC B1 ;  /* 0x0000000000017941 */ /* 0x000fea0003800000 */
.L_x_60:
        /* <DEDUP_REMOVED lines=9> */
.L_x_63:
[----:B------:R-:W-:Y:S05]  /*3aa0*/  BSYNC B1 ;  /* 0x0000000000017941 */ /* 0x000fea0003800000 */
.L_x_62:
        /* <DEDUP_REMOVED lines=9> */
.L_x_65:
[----:B------:R-:W-:Y:S05]  /*3b40*/  BSYNC B1 ;  /* 0x0000000000017941 */ /* 0x000fea0003800000 */
.L_x_64:
        /* <DEDUP_REMOVED lines=10> */
.L_x_67:
[----:B------:R-:W-:Y:S05]  /*3bf0*/  BSYNC B1 ;  /* 0x0000000000017941 */ /* 0x000fea0003800000 */
.L_x_66:
        /* <DEDUP_REMOVED lines=10> */
.L_x_69:
[----:B------:R-:W-:Y:S05]  /*3ca0*/  BSYNC B1 ;  /* 0x0000000000017941 */ /* 0x000fea0003800000 */
.L_x_68:
        /* <DEDUP_REMOVED lines=9> */
.L_x_71:
[----:B------:R-:W-:Y:S05]  /*3d40*/  BSYNC B1 ;  /* 0x0000000000017941 */ /* 0x000fea0003800000 */
.L_x_70:
        /* <DEDUP_REMOVED lines=9> */
.L_x_73:
[----:B------:R-:W-:Y:S05]  /*3de0*/  BSYNC B1 ;  /* 0x0000000000017941 */ /* 0x000fea0003800000 */
.L_x_72:
        /* <DEDUP_REMOVED lines=10> */
.L_x_75:
[----:B------:R-:W-:Y:S05]  /*3e90*/  BSYNC B1 ;  /* 0x0000000000017941 */ /* 0x000fea0003800000 */
.L_x_74:
        /* <DEDUP_REMOVED lines=10> */
.L_x_77:
[----:B------:R-:W-:Y:S05]  /*3f40*/  BSYNC B1 ;  /* 0x0000000000017941 */ /* 0x000fea0003800000 */
.L_x_76:
        /* <DEDUP_REMOVED lines=9> */
.L_x_79:
[----:B------:R-:W-:Y:S05]  /*3fe0*/  BSYNC B1 ;  /* 0x0000000000017941 */ /* 0x000fea0003800000 */
.L_x_78:
        /* <DEDUP_REMOVED lines=9> */
.L_x_81:
[----:B------:R-:W-:Y:S05]  /*4080*/  BSYNC B1 ;  /* 0x0000000000017941 */ /* 0x000fea0003800000 */
.L_x_80:
        /* <DEDUP_REMOVED lines=10> */
.L_x_83:
[----:B------:R-:W-:Y:S05]  /*4130*/  BSYNC B1 ;  /* 0x0000000000017941 */ /* 0x000fea0003800000 */
.L_x_82:
        /* <DEDUP_REMOVED lines=10> */
.L_x_85:
[----:B------:R-:W-:Y:S05]  /*41e0*/  BSYNC B1 ;  /* 0x0000000000017941 */ /* 0x000fea0003800000 */
.L_x_84:
        /* <DEDUP_REMOVED lines=9> */
.L_x_87:
[----:B------:R-:W-:Y:S05]  /*4280*/  BSYNC B1 ;  /* 0x0000000000017941 */ /* 0x000fea0003800000 */
.L_x_86:
        /* <DEDUP_REMOVED lines=9> */
.L_x_89:
[----:B------:R-:W-:Y:S05]  /*4320*/  BSYNC B1 ;  /* 0x0000000000017941 */ /* 0x000fea0003800000 */
.L_x_88:
        /* <DEDUP_REMOVED lines=10> */
.L_x_91:
[----:B------:R-:W-:Y:S05]  /*43d0*/  BSYNC B1 ;  /* 0x0000000000017941 */ /* 0x000fea0003800000 */
.L_x_90:
        /* <DEDUP_REMOVED lines=10> */
.L_x_93:
[----:B------:R-:W-:Y:S05]  /*4480*/  BSYNC B1 ;  /* 0x0000000000017941 */ /* 0x000fea0003800000 */
.L_x_92:
[----:B01---5:R-:W-:Y:S01]  /*4490*/  LOP3.LUT R4, R18, 0xffffe000, RZ, 0xc0, !PT ;  /* 0xffffe00012047812 */ /* 0x023fe200078ec0ff */
        /* <DEDUP_REMOVED lines=8> */
.L_x_95:
[----:B------:R-:W-:Y:S05]  /*4520*/  BSYNC B1 ;  /* 0x0000000000017941 */ /* 0x000fea0003800000 */
.L_x_94:
[----:B-----5:R-:W-:Y:S01]  /*4530*/  LOP3.LUT R4, R18, 0xffffe000, RZ, 0xc0, !PT ;  /* 0xffffe00012047812 */ /* 0x020fe200078ec0ff */
[----:B------:R-:W-:Y:S01]  /*4540*/  @P0 IMAD.MOV.U32 R5, RZ, RZ, R11 ;  /* 0x000000ffff050224 */ /* 0x000fe200078e000b */
[----:B------:R-:W-:Y:S01]  /*4550*/  ISETP.GT.AND P1, PT, R0, 0x8, P1 ;  /* 0x000000080000780c */ /* 0x000fe20000f24270 */
[----:B------:R-:W-:Y:S02]  /*4560*/  BSSY B1, `(.L_x_96) ;  /* 0x0000008000017945 */ /* 0x000fe40003800000 */
[----:B------:R-:W-:Y:S01]  /*4570*/  FMUL R3, R4, R59 ;  /* 0x0000003b04037220 */ /* 0x000fe20000400000 */
[----:B------:R-:W-:-:S03]  /*4580*/  @P0 IMAD.MOV.U32 R4, RZ, RZ, R10 ;  /* 0x000000ffff040224 */ /* 0x000fc600078e000a */
[----:B------:R-:W-:-:S05]  /*4590*/  FFMA R3, R54, R58, R3 ;  /* 0x0000003a36037223 */ /* 0x000fca0000000003 */
[----:B------:R-:W-:-:S05]  /*45a0*/  F2FP.TF32.F32.PACK_B R3, R3 ;  /* 0x00000003ff03723e */ /* 0x000fca00024050ff */
[----:B------:R0:W-:Y:S01]  /*45b0*/  @P0 STG.E desc[UR48][R4.64+0xe0], R3 ;  /* 0x0000e00304000986 */ /* 0x0001e2000c101930 */
[----:B------:R-:W-:Y:S05]  /*45c0*/  @!P1 BRA `(.L_x_97) ;  /* 0x0000000000049947 */ /* 0x000fea0003800000 */
[----:B------:R0:W5:Y:S02]  /*45d0*/  LDG.E.LTC128B R18, desc[UR48][R8.64+0xe4] ;  /* 0x0000e43008127981 */ /* 0x000164000c1e1920 */
.L_x_97:
[----:B------:R-:W-:Y:S05]  /*45e0*/  BSYNC B1 ;  /* 0x0000000000017941 */ /* 0x000fea0003800000 */
.L_x_96:
[----:B------:R-:W-:Y:S05]  /*45f0*/  @!P1 BRA `(.L_x_98) ;  /* 0x0000000800709947 */ /* 0x000fea0003800000 */
[----:B-----5:R-:W-:-:S05]  /*4600*/  LOP3.LUT R18, R18, 0xffffe000, RZ, 0xc0, !PT ;  /* 0xffffe00012127812 */ /* 0x020fca00078ec0ff */
[----:B------:R-:W-:-:S04]  /*4610*/  FMUL R18, R18, R59 ;  /* 0x0000003b12127220 */ /* 0x000fc80000400000 */
[----:B------:R-:W-:-:S05]  /*4620*/  FFMA R55, R55, R58, R18 ;  /* 0x0000003a37377223 */ /* 0x000fca0000000012 */
[----:B------:R-:W-:-:S05]  /*4630*/  F2FP.TF32.F32.PACK_B R55, R55 ;  /* 0x00000037ff37723e */ /* 0x000fca00024050ff */
[----:B------:R0:W-:Y:S01]  /*4640*/  STG.E desc[UR48][R10.64+0xe4], R55 ;  /* 0x0000e4370a007986 */ /* 0x0001e2000c101930 */
[----:B------:R-:W-:Y:S05]  /*4650*/  BRA `(.L_x_98) ;  /* 0x0000000800587947 */ /* 0x000fea0003800000 */
.L_x_37:
[----:B------:R-:W-:Y:S01]  /*4660*/  ISETP.GT.AND P4, PT, R22, 0x1, PT ;  /* 0x000000011600780c */ /* 0x000fe20003f84270 */
[----:B------:R-:W-:Y:S01]  /*4670*/  ULDC.64 UR4, c[0x0][0x5c0] ;  /* 0x0001700000047ab9 */ /* 0x000fe20000000a00 */
[-C--:B------:R-:W-:Y:S01]  /*4680*/  FMUL R3, R24, R58.reuse ;  /* 0x0000003a18037220 */ /* 0x080fe20000400000 */
[----:B------:R-:W-:Y:S01]  /*4690*/  LEA R4, P3, R72, UR4, 0x2 ;  /* 0x0000000448047c11 */ /* 0x000fe2000f8610ff */
[-C--:B------:R-:W-:Y:S01]  /*46a0*/  FMUL R25, R25, R58.reuse ;  /* 0x0000003a19197220 */ /* 0x080fe20000400000 */
[----:B------:R-:W-:Y:S01]  /*46b0*/  ISETP.GT.AND P1, PT, R0, RZ, P4 ;  /* 0x000000ff0000720c */ /* 0x000fe20002724270 */
[-C--:B------:R-:W-:Y:S01]  /*46c0*/  FMUL R9, R26, R58.reuse ;  /* 0x0000003a1a097220 */ /* 0x080fe20000400000 */
[----:B------:R-:W-:Y:S01]  /*46d0*/  LEA.HI.X R5, R72, UR5, R7, 0x2, P3 ;  /* 0x0000000548057c11 */ /* 0x000fe200098f1407 */
[-C--:B------:R-:W-:Y:S01]  /*46e0*/  FMUL R27, R27, R58.reuse ;  /* 0x0000003a1b1b7220 */ /* 0x080fe20000400000 */
[----:B------:R-:W-:Y:S01]  /*46f0*/  F2FP.TF32.F32.PACK_B R3, R3 ;  /* 0x00000003ff03723e */ /* 0x000fe200024050ff */
[-C--:B------:R-:W-:Y:S01]  /*4700*/  FMUL R29, R29, R58.reuse ;  /* 0x0000003a1d1d7220 */ /* 0x080fe20000400000 */
[----:B------:R-:W-:Y:S01]  /*4710*/  F2FP.TF32.F32.PACK_B R25, R25 ;  /* 0x00000019ff19723e */ /* 0x000fe200024050ff */
[----:B------:R-:W-:Y:S01]  /*4720*/  FMUL R31, R31, R58 ;  /* 0x0000003a1f1f7220 */ /* 0x000fe20000400000 */
[C---:B------:R-:W-:Y:S01]  /*4730*/  SHF.L.U64.HI R7, R64.reuse, 0x2, R65 ;  /* 0x0000000240077819 */ /* 0x040fe20000010241 */
[----:B------:R0:W-:Y:S01]  /*4740*/  @P2 STG.E desc[UR48][R4.64], R3 ;  /* 0x0000000304002986 */ /* 0x0001e2000c101930 */
[----:B------:R-:W-:Y:S01]  /*4750*/  LEA R6, P3, R64, R4, 0x2 ;  /* 0x0000000440067211 */ /* 0x000fe200078610ff */
[-C--:B------:R-:W-:Y:S01]  /*4760*/  FMUL R11, R32, R58.reuse ;  /* 0x0000003a200b7220 */ /* 0x080fe20000400000 */
[C---:B------:R-:W-:Y:S01]  /*4770*/  ISETP.GT.AND P2, PT, R22.reuse, 0x8, PT ;  /* 0x000000081600780c */ /* 0x040fe20003f44270 */
[----:B------:R-:W-:Y:S01]  /*4780*/  @P1 STG.E desc[UR48][R4.64+0x4], R25 ;  /* 0x0000041904001986 */ /* 0x000fe2000c101930 */
[----:B------:R-:W-:Y:S01]  /*4790*/  ISETP.GT.AND P1, PT, R22, 0x9, PT ;  /* 0x000000091600780c */ /* 0x000fe20003f24270 */
[----:B------:R-:W-:Y:S01]  /*47a0*/  IMAD.X R7, R7, 0x1, R5, P3 ;  /* 0x0000000107077824 */ /* 0x000fe200018e0605 */
[C---:B------:R-:W-:Y:S01]  /*47b0*/  ISETP.GT.AND P0, PT, R0.reuse, 0x8, P0 ;  /* 0x000000080000780c */ /* 0x040fe20000704270 */
[-C--:B------:R-:W-:Y:S01]  /*47c0*/  FMUL R33, R33, R58.reuse ;  /* 0x0000003a21217220 */ /* 0x080fe20000400000 */
[C---:B------:R-:W-:Y:S01]  /*47d0*/  ISETP.GT.AND P4, PT, R0.reuse, 0x8, P4 ;  /* 0x000000080000780c */ /* 0x040fe20002784270 */
[-C--:B------:R-:W-:Y:S01]  /*47e0*/  FMUL R35, R35, R58.reuse ;  /* 0x0000003a23237220 */ /* 0x080fe20000400000 */
[----:B------:R-:W-:Y:S01]  /*47f0*/  ISETP.GT.AND P5, PT, R0, RZ, P2 ;  /* 0x000000ff0000720c */ /* 0x000fe200017a4270 */
[-C--:B0-----:R-:W-:Y:S01]  /*4800*/  FMUL R3, R28, R58.reuse ;  /* 0x0000003a1c037220 */ /* 0x081fe20000400000 */
[----:B------:R-:W-:Y:S01]  /*4810*/  ISETP.GT.AND P3, PT, R0, RZ, P1 ;  /* 0x000000ff0000720c */ /* 0x000fe20000f64270 */
[-C--:B------:R-:W-:Y:S01]  /*4820*/  FMUL R37, R37, R58.reuse ;  /* 0x0000003a25257220 */ /* 0x080fe20000400000 */
[----:B------:R-:W-:Y:S01]  /*4830*/  F2FP.TF32.F32.PACK_B R9, R9 ;  /* 0x00000009ff09723e */ /* 0x000fe200024050ff */
[-C--:B------:R-:W-:Y:S01]  /*4840*/  FMUL R39, R39, R58.reuse ;  /* 0x0000003a27277220 */ /* 0x080fe20000400000 */
[----:B------:R-:W-:Y:S01]  /*4850*/  F2FP.TF32.F32.PACK_B R27, R27 ;  /* 0x0000001bff1b723e */ /* 0x000fe200024050ff */
[-C--:B------:R-:W-:Y:S01]  /*4860*/  FMUL R41, R41, R58.reuse ;  /* 0x0000003a29297220 */ /* 0x080fe20000400000 */
[----:B------:R-:W-:Y:S01]  /*4870*/  F2FP.TF32.F32.PACK_B R3, R3 ;  /* 0x00000003ff03723e */ /* 0x000fe200024050ff */
[----:B------:R0:W-:Y:S01]  /*4880*/  @P0 STG.E desc[UR48][R6.64], R9 ;  /* 0x0000000906000986 */ /* 0x0001e2000c101930 */
[----:B------:R-:W-:Y:S01]  /*4890*/  F2FP.TF32.F32.PACK_B R29, R29 ;  /* 0x0000001dff1d723e */ /* 0x000fe200024050ff */
[-C--:B------:R-:W-:Y:S01]  /*48a0*/  FMUL R43, R43, R58.reuse ;  /* 0x0000003a2b2b7220 */ /* 0x080fe20000400000 */
[----:B------:R-:W-:Y:S01]  /*48b0*/  ISETP.GT.AND P0, PT, R22, 0x10, PT ;  /* 0x000000101600780c */ /* 0x000fe20003f04270 */
[----:B------:R-:W-:Y:S01]  /*48c0*/  @P4 STG.E desc[UR48][R6.64+0x4], R27 ;  /* 0x0000041b06004986 */ /* 0x000fe2000c101930 */
[C---:B------:R-:W-:Y:S01]  /*48d0*/  ISETP.GT.AND P2, PT, R0.reuse, 0x8, P2 ;  /* 0x000000080000780c */ /* 0x040fe20001744270 */
[-C--:B------:R-:W-:Y:S01]  /*48e0*/  FMUL R45, R45, R58.reuse ;  /* 0x0000003a2d2d7220 */ /* 0x080fe20000400000 */
[C---:B------:R-:W-:Y:S01]  /*48f0*/  ISETP.GT.AND P1, PT, R0.reuse, 0x8, P1 ;  /* 0x000000080000780c */ /* 0x040fe20000f24270 */
[----:B------:R1:W-:Y:S01]  /*4900*/  @P5 STG.E desc[UR48][R4.64+0x20], R3 ;  /* 0x0000200304005986 */ /* 0x0003e2000c101930 */
[----:B------:R-:W-:Y:S01]  /*4910*/  ISETP.GT.AND P5, PT, R0, RZ, P0 ;  /* 0x000000ff0000720c */ /* 0x000fe200007a4270 */
[-C--:B------:R-:W-:Y:S01]  /*4920*/  FMUL R47, R47, R58.reuse ;  /* 0x0000003a2f2f7220 */ /* 0x080fe20000400000 */
[----:B------:R-:W-:Y:S01]  /*4930*/  F2FP.TF32.F32.PACK_B R31, R31 ;  /* 0x0000001fff1f723e */ /* 0x000fe200024050ff */
[----:B------:R-:W-:Y:S01]  /*4940*/  @P3 STG.E desc[UR48][R4.64+0x24], R29 ;  /* 0x0000241d04003986 */ /* 0x000fe2000c101930 */
[----:B------:R-:W-:Y:S01]  /*4950*/  ISETP.GT.AND P3, PT, R22, 0x11, PT ;  /* 0x000000111600780c */ /* 0x000fe20003f64270 */
[-C--:B0-----:R-:W-:Y:S01]  /*4960*/  FMUL R9, R30, R58.reuse ;  /* 0x0000003a1e097220 */ /* 0x081fe20000400000 */
[----:B------:R-:W-:Y:S01]  /*4970*/  F2FP.TF32.F32.PACK_B R11, R11 ;  /* 0x0000000bff0b723e */ /* 0x000fe200024050ff */
[-C--:B------:R-:W-:Y:S01]  /*4980*/  FMUL R49, R49, R58.reuse ;  /* 0x0000003a31317220 */ /* 0x080fe20000400000 */
[----:B------:R-:W-:Y:S01]  /*4990*/  ISETP.GT.AND P4, PT, R0, RZ, P3 ;  /* 0x000000ff0000720c */ /* 0x000fe20001f84270 */
[-C--:B------:R-:W-:Y:S01]  /*49a0*/  FMUL R51, R51, R58.reuse ;  /* 0x0000003a33337220 */ /* 0x080fe20000400000 */
[----:B------:R-:W-:Y:S01]  /*49b0*/  F2FP.TF32.F32.PACK_B R9, R9 ;  /* 0x00000009ff09723e */ /* 0x000fe200024050ff */
[-C--:B-1----:R-:W-:Y:S01]  /*49c0*/  FMUL R3, R34, R58.reuse ;  /* 0x0000003a22037220 */ /* 0x082fe20000400000 */
[----:B------:R-:W-:Y:S01]  /*49d0*/  F2FP.TF32.F32.PACK_B R33, R33 ;  /* 0x00000021ff21723e */ /* 0x000fe200024050ff */
[-C--:B------:R-:W-:Y:S01]  /*49e0*/  FMUL R13, R52, R58.reuse ;  /* 0x0000003a340d7220 */ /* 0x080fe20000400000 */
[----:B------:R-:W-:Y:S01]  /*49f0*/  ISETP.GT.AND P0, PT, R0, 0x8, P0 ;  /* 0x000000080000780c */ /* 0x000fe20000704270 */
[----:B------:R0:W-:Y:S01]  /*4a00*/  @P2 STG.E desc[UR48][R6.64+0x20], R9 ;  /* 0x0000200906002986 */ /* 0x0001e2000c101930 */
[C---:B------:R-:W-:Y:S01]  /*4a10*/  ISETP.GT.AND P2, PT, R22.reuse, 0x19, PT ;  /* 0x000000191600780c */ /* 0x040fe20003f44270 */
[-C--:B------:R-:W-:Y:S01]  /*4a20*/  FMUL R53, R53, R58.reuse ;  /* 0x0000003a35357220 */ /* 0x080fe20000400000 */
[----:B------:R-:W-:Y:S01]  /*4a30*/  F2FP.TF32.F32.PACK_B R3, R3 ;  /* 0x00000003ff03723e */ /* 0x000fe200024050ff */
[----:B------:R-:W-:Y:S01]  /*4a40*/  @P1 STG.E desc[UR48][R6.64+0x24], R31 ;  /* 0x0000241f06001986 */ /* 0x000fe2000c101930 */
[----:B------:R-:W-:Y:S01]  /*4a50*/  ISETP.GT.AND P1, PT, R22, 0x18, PT ;  /* 0x000000181600780c */ /* 0x000fe20003f24270 */
[----:B------:R-:W-:Y:S01]  /*4a60*/  FMUL R55, R55, R58 ;  /* 0x0000003a37377220 */ /* 0x000fe20000400000 */
[----:B------:R-:W-:Y:S01]  /*4a70*/  F2FP.TF32.F32.PACK_B R35, R35 ;  /* 0x00000023ff23723e */ /* 0x000fe200024050ff */
[----:B------:R1:W-:Y:S01]  /*4a80*/  @P5 STG.E desc[UR48][R4.64+0x40], R11 ;  /* 0x0000400b04005986 */ /* 0x0003e2000c101930 */
[----:B------:R-:W-:-:S02]  /*4a90*/  ISETP.GT.AND P5, PT, R0, RZ, P1 ;  /* 0x000000ff0000720c */ /* 0x000fc40000fa4270 */
[----:B------:R-:W-:Y:S01]  /*4aa0*/  F2FP.TF32.F32.PACK_B R37, R37 ;  /* 0x00000025ff25723e */ /* 0x000fe200024050ff */
[----:B------:R-:W-:Y:S01]  /*4ab0*/  @P4 STG.E desc[UR48][R4.64+0x44], R33 ;  /* 0x0000442104004986 */ /* 0x000fe2000c101930 */
[----:B------:R-:W-:Y:S01]  /*4ac0*/  ISETP.GT.AND P4, PT, R0, 0x8, P3 ;  /* 0x000000080000780c */ /* 0x000fe20001f84270 */
[-C--:B0-----:R-:W-:Y:S01]  /*4ad0*/  FMUL R9, R36, R58.reuse ;  /* 0x0000003a24097220 */ /* 0x081fe20000400000 */
[----:B------:R-:W-:Y:S01]  /*4ae0*/  ISETP.GT.AND P3, PT, R0, RZ, P2 ;  /* 0x000000ff0000720c */ /* 0x000fe20001764270 */
[----:B------:R0:W-:Y:S01]  /*4af0*/  @P0 STG.E desc[UR48][R6.64+0x40], R3 ;  /* 0x0000400306000986 */ /* 0x0001e2000c101930 */
[----:B------:R-:W-:Y:S02]  /*4b00*/  ISETP.GT.AND P0, PT, R22, 0x20, PT ;  /* 0x000000201600780c */ /* 0x000fe40003f04270 */
[----:B------:R-:W-:Y:S01]  /*4b10*/  F2FP.TF32.F32.PACK_B R9, R9 ;  /* 0x00000009ff09723e */ /* 0x000fe200024050ff */
[----:B-1----:R-:W-:Y:S01]  /*4b20*/  FMUL R11, R40, R58 ;  /* 0x0000003a280b7220 */ /* 0x002fe20000400000 */
[----:B------:R-:W-:-:S02]  /*4b30*/  ISETP.GT.AND P1, PT, R0, 0x8, P1 ;  /* 0x000000080000780c */ /* 0x000fc40000f24270 */
[----:B------:R-:W-:Y:S02]  /*4b40*/  F2FP.TF32.F32.PACK_B R39, R39 ;  /* 0x00000027ff27723e */ /* 0x000fe400024050ff */
[----:B------:R-:W-:Y:S01]  /*4b50*/  F2FP.TF32.F32.PACK_B R11, R11 ;  /* 0x0000000bff0b723e */ /* 0x000fe200024050ff */
[----:B------:R-:W-:Y:S01]  /*4b60*/  @P4 STG.E desc[UR48][R6.64+0x44], R35 ;  /* 0x0000442306004986 */ /* 0x000fe2000c101930 */
[----:B------:R-:W-:Y:S01]  /*4b70*/  ISETP.GT.AND P4, PT, R0, 0x8, P2 ;  /* 0x000000080000780c */ /* 0x000fe20001784270 */
[----:B0-----:R-:W-:Y:S01]  /*4b80*/  FMUL R3, R38, R58 ;  /* 0x0000003a26037220 */ /* 0x001fe20000400000 */
[----:B------:R-:W-:Y:S01]  /*4b90*/  ISETP.GT.AND P2, PT, R22, 0x21, PT ;  /* 0x000000211600780c */ /* 0x000fe20003f44270 */
[----:B------:R0:W-:Y:S01]  /*4ba0*/  @P5 STG.E desc[UR48][R4.64+0x60], R9 ;  /* 0x0000600904005986 */ /* 0x0001e2000c101930 */
[C---:B------:R-:W-:Y:S02]  /*4bb0*/  ISETP.GT.AND P5, PT, R0.reuse, RZ, P0 ;  /* 0x000000ff0000720c */ /* 0x040fe400007a4270 */
[----:B------:R-:W-:Y:S01]  /*4bc0*/  F2FP.TF32.F32.PACK_B R3, R3 ;  /* 0x00000003ff03723e */ /* 0x000fe200024050ff */
[----:B------:R-:W-:Y:S01]  /*4bd0*/  @P3 STG.E desc[UR48][R4.64+0x64], R37 ;  /* 0x0000642504003986 */ /* 0x000fe2000c101930 */
[----:B------:R-:W-:-:S02]  /*4be0*/  ISETP.GT.AND P3, PT, R0, RZ, P2 ;  /* 0x000000ff0000720c */ /* 0x000fc40001764270 */
[----:B------:R-:W-:Y:S01]  /*4bf0*/  F2FP.TF32.F32.PACK_B R41, R41 ;  /* 0x00000029ff29723e */ /* 0x000fe200024050ff */
[----:B------:R1:W-:Y:S01]  /*4c00*/  @P1 STG.E desc[UR48][R6.64+0x60], R3 ;  /* 0x0000600306001986 */ /* 0x0003e2000c101930 */
[----:B------:R-:W-:Y:S02]  /*4c10*/  ISETP.GT.AND P0, PT, R0, 0x8, P0 ;  /* 0x000000080000780c */ /* 0x000fe40000704270 */
[----:B------:R-:W-:Y:S01]  /*4c20*/  F2FP.TF32.F32.PACK_B R43, R43 ;  /* 0x0000002bff2b723e */ /* 0x000fe200024050ff */
[----:B------:R-:W-:Y:S01]  /*4c30*/  @P4 STG.E desc[UR48][R6.64+0x64], R39 ;  /* 0x0000642706004986 */ /* 0x000fe2000c101930 */
[----:B------:R-:W-:Y:S01]  /*4c40*/  ISETP.GT.AND P4, PT, R22, 0x28, PT ;  /* 0x000000281600780c */ /* 0x000fe20003f84270 */
[----:B0-----:R-:W-:Y:S01]  /*4c50*/  FMUL R9, R44, R58 ;  /* 0x0000003a2c097220 */ /* 0x001fe20000400000 */
[----:B------:R-:W-:Y:S01]  /*4c60*/  F2FP.TF32.F32.PACK_B R45, R45 ;  /* 0x0000002dff2d723e */ /* 0x000fe200024050ff */
[----:B------:R0:W-:Y:S01]  /*4c70*/  @P5 STG.E desc[UR48][R4.64+0x80], R11 ;  /* 0x0000800b04005986 */ /* 0x0001e2000c101930 */
[----:B------:R-:W-:-:S02]  /*4c80*/  ISETP.GT.AND P5, PT, R22, 0x29, PT ;  /* 0x000000291600780c */ /* 0x000fc40003fa4270 */
[----:B------:R-:W-:Y:S01]  /*4c90*/  F2FP.TF32.F32.PACK_B R9, R9 ;  /* 0x00000009ff09723e */ /* 0x000fe200024050ff */
[----:B------:R-:W-:Y:S01]  /*4ca0*/  @P3 STG.E desc[UR48][R4.64+0x84], R41 ;  /* 0x0000842904003986 */ /* 0x000fe2000c101930 */
[----:B------:R-:W-:Y:S01]  /*4cb0*/  ISETP.GT.AND P3, PT, R0, 0x8, P2 ;  /* 0x000000080000780c */ /* 0x000fe20001764270 */
[-C--:B-1----:R-:W-:Y:S01]  /*4cc0*/  FMUL R3, R42, R58.reuse ;  /* 0x0000003a2a037220 */ /* 0x082fe20000400000 */
[C---:B------:R-:W-:Y:S02]  /*4cd0*/  ISETP.GT.AND P2, PT, R0.reuse, RZ, P4 ;  /* 0x000000ff0000720c */ /* 0x040fe40002744270 */
[C---:B------:R-:W-:Y:S02]  /*4ce0*/  ISETP.GT.AND P1, PT, R0.reuse, RZ, P5 ;  /* 0x000000ff0000720c */ /* 0x040fe40002f24270 */
[----:B------:R-:W-:Y:S01]  /*4cf0*/  ISETP.GT.AND P4, PT, R0, 0x8, P4 ;  /* 0x000000080000780c */ /* 0x000fe20002784270 */
[----:B0-----:R-:W-:Y:S01]  /*4d00*/  FMUL R11, R46, R58 ;  /* 0x0000003a2e0b7220 */ /* 0x001fe20000400000 */
[----:B------:R-:W-:-:S02]  /*4d10*/  ISETP.GT.AND P5, PT, R0, 0x8, P5 ;  /* 0x000000080000780c */ /* 0x000fc40002fa4270 */
[----:B------:R-:W-:Y:S02]  /*4d20*/  F2FP.TF32.F32.PACK_B R3, R3 ;  /* 0x00000003ff03723e */ /* 0x000fe400024050ff */
[----:B------:R-:W-:Y:S02]  /*4d30*/  F2FP.TF32.F32.PACK_B R11, R11 ;  /* 0x0000000bff0b723e */ /* 0x000fe400024050ff */
[----:B------:R-:W-:Y:S01]  /*4d40*/  F2FP.TF32.F32.PACK_B R47, R47 ;  /* 0x0000002fff2f723e */ /* 0x000fe200024050ff */
[----:B------:R0:W-:Y:S01]  /*4d50*/  @P0 STG.E desc[UR48][R6.64+0x80], R3 ;  /* 0x0000800306000986 */ /* 0x0001e2000c101930 */
[----:B------:R-:W-:Y:S02]  /*4d60*/  F2FP.TF32.F32.PACK_B R49, R49 ;  /* 0x00000031ff31723e */ /* 0x000fe400024050ff */
[C---:B------:R-:W-:Y:S01]  /*4d70*/  ISETP.GT.AND P0, PT, R22.reuse, 0x39, PT ;  /* 0x000000391600780c */ /* 0x040fe20003f04270 */
[----:B------:R-:W-:Y:S01]  /*4d80*/  @P3 STG.E desc[UR48][R6.64+0x84], R43 ;  /* 0x0000842b06003986 */ /* 0x000fe2000c101930 */
[----:B------:R-:W-:-:S02]  /*4d90*/  ISETP.GT.AND P3, PT, R22, 0x30, PT ;  /* 0x000000301600780c */ /* 0x000fc40003f64270 */
[----:B------:R-:W-:Y:S01]  /*4da0*/  F2FP.TF32.F32.PACK_B R51, R51 ;  /* 0x00000033ff33723e */ /* 0x000fe200024050ff */
[----:B------:R1:W-:Y:S01]  /*4db0*/  @P2 STG.E desc[UR48][R4.64+0xa0], R9 ;  /* 0x0000a00904002986 */ /* 0x0003e2000c101930 */
[----:B------:R-:W-:Y:S02]  /*4dc0*/  ISETP.GT.AND P2, PT, R22, 0x31, PT ;  /* 0x000000311600780c */ /* 0x000fe40003f44270 */
[----:B------:R-:W-:Y:S01]  /*4dd0*/  F2FP.TF32.F32.PACK_B R13, R13 ;  /* 0x0000000dff0d723e */ /* 0x000fe200024050ff */
[----:B------:R-:W-:Y:S01]  /*4de0*/  @P1 STG.E desc[UR48][R4.64+0xa4], R45 ;  /* 0x0000a42d04001986 */ /* 0x000fe2000c101930 */
[----:B0-----:R-:W-:Y:S01]  /*4df0*/  FMUL R3, R48, R58 ;  /* 0x0000003a30037220 */ /* 0x001fe20000400000 */
[----:B------:R-:W-:Y:S02]  /*4e00*/  ISETP.GT.AND P1, PT, R22, 0x38, PT ;  /* 0x000000381600780c */ /* 0x000fe40003f24270 */
[----:B------:R0:W-:Y:S01]  /*4e10*/  @P4 STG.E desc[UR48][R6.64+0xa0], R11 ;  /* 0x0000a00b06004986 */ /* 0x0001e2000c101930 */
[----:B------:R-:W-:-:S02]  /*4e20*/  ISETP.GT.AND P4, PT, R0, RZ, P3 ;  /* 0x000000ff0000720c */ /* 0x000fc40001f84270 */
[----:B------:R-:W-:Y:S01]  /*4e30*/  F2FP.TF32.F32.PACK_B R3, R3 ;  /* 0x00000003ff03723e */ /* 0x000fe200024050ff */
[----:B------:R-:W-:Y:S01]  /*4e40*/  @P5 STG.E desc[UR48][R6.64+0xa4], R47 ;  /* 0x0000a42f06005986 */ /* 0x000fe2000c101930 */
[----:B------:R-:W-:Y:S01]  /*4e50*/  ISETP.GT.AND P5, PT, R0, RZ, P2 ;  /* 0x000000ff0000720c */ /* 0x000fe200017a4270 */
[-C--:B-1----:R-:W-:Y:S01]  /*4e60*/  FMUL R9, R50, R58.reuse ;  /* 0x0000003a32097220 */ /* 0x082fe20000400000 */
[C---:B------:R-:W-:Y:S02]  /*4e70*/  ISETP.GT.AND P3, PT, R0.reuse, 0x8, P3 ;  /* 0x000000080000780c */ /* 0x040fe40001f64270 */
[----:B------:R-:W-:Y:S02]  /*4e80*/  ISETP.GT.AND P2, PT, R0, 0x8, P2 ;  /* 0x000000080000780c */ /* 0x000fe40001744270 */
[----:B------:R-:W-:Y:S01]  /*4e90*/  F2FP.TF32.F32.PACK_B R9, R9 ;  /* 0x00000009ff09723e */ /* 0x000fe200024050ff */
[----:B0-----:R-:W-:Y:S01]  /*4ea0*/  FMUL R11, R54, R58 ;  /* 0x0000003a360b7220 */ /* 0x001fe20000400000 */
[----:B------:R-:W-:Y:S01]  /*4eb0*/  F2FP.TF32.F32.PACK_B R53, R53 ;  /* 0x00000035ff35723e */ /* 0x000fe200024050ff */
[----:B------:R-:W-:Y:S01]  /*4ec0*/  @P4 STG.E desc[UR48][R4.64+0xc0], R3 ;  /* 0x0000c00304004986 */ /* 0x000fe2000c101930 */
[----:B------:R-:W-:-:S02]  /*4ed0*/  ISETP.GT.AND P4, PT, R0, RZ, P1 ;  /* 0x000000ff0000720c */ /* 0x000fc40000f84270 */
[C---:B------:R-:W-:Y:S01]  /*4ee0*/  ISETP.GT.AND P1, PT, R0.reuse, 0x8, P1 ;  /* 0x000000080000780c */ /* 0x040fe20000f24270 */
[----:B------:R-:W-:Y:S01]  /*4ef0*/  @P5 STG.E desc[UR48][R4.64+0xc4], R49 ;  /* 0x0000c43104005986 */ /* 0x000fe2000c101930 */
[C---:B------:R-:W-:Y:S02]  /*4f00*/  ISETP.GT.AND P5, PT, R0.reuse, RZ, P0 ;  /* 0x000000ff0000720c */ /* 0x040fe400007a4270 */
[----:B------:R-:W-:Y:S01]  /*4f10*/  ISETP.GT.AND P0, PT, R0, 0x8, P0 ;  /* 0x000000080000780c */ /* 0x000fe20000704270 */
[----:B------:R-:W-:Y:S01]  /*4f20*/  @P3 STG.E desc[UR48][R6.64+0xc0], R9 ;  /* 0x0000c00906003986 */ /* 0x000fe2000c101930 */
[----:B------:R-:W-:Y:S02]  /*4f30*/  F2FP.TF32.F32.PACK_B R11, R11 ;  /* 0x0000000bff0b723e */ /* 0x000fe400024050ff */
[----:B------:R-:W-:Y:S01]  /*4f40*/  F2FP.TF32.F32.PACK_B R55, R55 ;  /* 0x00000037ff37723e */ /* 0x000fe200024050ff */
[----:B------:R-:W-:Y:S04]  /*4f50*/  @P2 STG.E desc[UR48][R6.64+0xc4], R51 ;  /* 0x0000c43306002986 */ /* 0x000fe8000c101930 */
[----:B------:R-:W-:Y:S04]  /*4f60*/  @P4 STG.E desc[UR48][R4.64+0xe0], R13 ;  /* 0x0000e00d04004986 */ /* 0x000fe8000c101930 */
[----:B------:R0:W-:Y:S02]  /*4f70*/  @P5 STG.E desc[UR48][R4.64+0xe4], R53 ;  /* 0x0000e43504005986 */ /* 0x0001e4000c101930 */
[----:B0-----:R-:W-:-:S02]  /*4f80*/  @P1 IMAD.MOV.U32 R4, RZ, RZ, R6 ;  /* 0x000000ffff041224 */ /* 0x001fc400078e0006 */
[----:B------:R-:W-:-:S05]  /*4f90*/  @P1 IMAD.MOV.U32 R5, RZ, RZ, R7 ;  /* 0x000000ffff051224 */ /* 0x000fca00078e0007 */
[----:B------:R0:W-:Y:S04]  /*4fa0*/  @P1 STG.E desc[UR48][R4.64+0xe0], R11 ;  /* 0x0000e00b04001986 */ /* 0x0001e8000c101930 */
[----:B------:R0:W-:Y:S02]  /*4fb0*/  @P0 STG.E desc[UR48][R6.64+0xe4], R55 ;  /* 0x0000e43706000986 */ /* 0x0001e4000c101930 */
.L_x_98:
[----:B------:R-:W-:Y:S05]  /*4fc0*/  BSYNC B0 ;  /* 0x0000000000007941 */ /* 0x000fea0003800000 */
.L_x_36:
[----:B0-----:R-:W3:Y:S01]  /*4fd0*/  LDL.64 R4, [R1] ;  /* 0x0000000001047983 */ /* 0x001ee20000100a00 */
[----:B------:R-:W-:Y:S01]  /*4fe0*/  ULDC.64 UR4, c[0x0][0x650] ;  /* 0x0001940000047ab9 */ /* 0x000fe20000000a00 */
[----:B------:R-:W-:Y:S02]  /*4ff0*/  IMAD.U32 R0, RZ, RZ, UR45 ;  /* 0x0000002dff007e24 */ /* 0x000fe4000f8e00ff */
[----:B------:R-:W-:Y:S02]  /*5000*/  IMAD.MOV.U32 R22, RZ, RZ, -0x1 ;  /* 0xffffffffff167424 */ /* 0x000fe400078e00ff */
[----:B------:R0:W-:Y:S01]  /*5010*/  SYNCS.ARRIVE.TRANS64.A1T0 RZ, [R0+UR41], RZ ;  /* 0x000000ff00ff79a7 */ /* 0x0001e20008100029 */
[----:B-----5:R-:W-:Y:S02]  /*5020*/  IMAD.MOV.U32 R18, RZ, RZ, -0x1 ;  /* 0xffffffffff127424 */ /* 0x020fe400078e00ff */
[----:B--2---:R-:W-:Y:S01]  /*5030*/  IMAD.MOV.U32 R19, RZ, RZ, -0x1 ;  /* 0xffffffffff137424 */ /* 0x004fe200078e00ff */
[----:B0-----:R-:W-:-:S02]  /*5040*/  PRMT R0, RZ, 0x7610, R0 ;  /* 0x00007610ff007816 */ /* 0x001fc40000000000 */
[----:B---3--:R-:W-:-:S05]  /*5050*/  LEA R16, P0, R4, R16, 0x1 ;  /* 0x0000001004107211 */ /* 0x008fca00078008ff */
[----:B------:R-:W-:Y:S01]  /*5060*/  IMAD.X R17, R68, 0x1, R17, P0 ;  /* 0x0000000144117824 */ /* 0x000fe200000e0611 */
[----:B------:R-:W-:-:S04]  /*5070*/  ISETP.GE.U32.AND P0, PT, R16, UR4, PT ;  /* 0x0000000410007c0c */ /* 0x000fc8000bf06070 */
[----:B------:R-:W-:-:S13]  /*5080*/  ISETP.GE.U32.AND.EX P0, PT, R17, UR5, PT, P0 ;  /* 0x0000000511007c0c */ /* 0x000fda000bf06100 */
[----:B------:R-:W-:Y:S05]  /*5090*/  @P0 BRA `(.L_x_99) ;  /* 0x00000004004c0947 */ /* 0x000fea0003800000 */
[----:B----4-:R-:W0:Y:S01]  /*50a0*/  LDC.64 R10, c[0x0][0x628] ;  /* 0x00018a00ff0a7b82 */ /* 0x010e220000000a00 */
[----:B------:R-:W2:Y:S01]  /*50b0*/  S2R R12, SR_CTAID.X ;  /* 0x00000000000c7919 */ /* 0x000ea20000002500 */
[----:B-1----:R-:W-:Y:S02]  /*50c0*/  IMAD.MOV.U32 R8, RZ, RZ, R16 ;  /* 0x000000ffff087224 */ /* 0x002fe400078e0010 */
[----:B------:R-:W-:Y:S01]  /*50d0*/  IMAD.MOV.U32 R9, RZ, RZ, R17 ;  /* 0x000000ffff097224 */ /* 0x000fe200078e0011 */
[----:B------:R-:W1:Y:S03]  /*50e0*/  S2R R18, SR_CTAID.Y ;  /* 0x0000000000127919 */ /* 0x000e660000002600 */
[----:B------:R-:W3:Y:S08]  /*50f0*/  LDC R0, c[0x0][0x630] ;  /* 0x00018c00ff007b82 */ /* 0x000ef00000000800 */
[----:B------:R-:W4:Y:S01]  /*5100*/  LDC.64 R14, c[0x0][0x620] ;  /* 0x00018800ff0e7b82 */ /* 0x000f220000000a00 */
[----:B0-----:R-:W-:-:S04]  /*5110*/  ISETP.NE.U32.AND P0, PT, R10, RZ, PT ;  /* 0x000000ff0a00720c */ /* 0x001fc80003f05070 */
[----:B------:R-:W-:-:S13]  /*5120*/  ISETP.NE.AND.EX P0, PT, R11, RZ, PT, P0 ;  /* 0x000000ff0b00720c */ /* 0x000fda0003f05300 */
[----:B-1234-:R-:W-:Y:S05]  /*5130*/  @!P0 BRA `(.L_x_100) ;  /* 0x0000000000288947 */ /* 0x01efea0003800000 */
[----:B------:R-:W0:Y:S02]  /*5140*/  LDC R3, c[0x0][0x634] ;  /* 0x00018d00ff037b82 */ /* 0x000e240000000800 */
[----:B0-----:R-:W-:-:S05]  /*5150*/  IADD3 R3, P0, R16, R3, RZ ;  /* 0x0000000310037210 */ /* 0x001fca0007f1e0ff */
        /* <DEDUP_REMOVED lines=8> */
.L_x_100:
[-CC-:B------:R-:W-:Y:S01]  /*51e0*/  SHF.R.U64 R19, R8, R0.reuse, R9.reuse ;  /* 0x0000000008137219 */ /* 0x180fe20000001209 */
[----:B------:R-:W0:Y:S01]  /*51f0*/  LDC.64 R24, c[0x0][0x640] ;  /* 0x00019000ff187b82 */ /* 0x000e220000000a00 */
[----:B------:R-:W-:Y:S01]  /*5200*/  SHF.R.U32.HI R0, RZ, R0, R9 ;  /* 0x00000000ff007219 */ /* 0x000fe20000011609 */
[----:B------:R-:W-:Y:S01]  /*5210*/  ULDC UR4, c[0x0][0x150] ;  /* 0x0000540000047ab9 */ /* 0x000fe20000000800 */
[----:B------:R-:W-:Y:S02]  /*5220*/  IADD3 R3, P0, RZ, -R19, RZ ;  /* 0x80000013ff037210 */ /* 0x000fe40007f1e0ff */
[----:B------:R-:W-:-:S03]  /*5230*/  I2FP.F32.U32 R7, R12 ;  /* 0x0000000c00077245 */ /* 0x000fc60000201000 */
[----:B------:R-:W1:Y:S01]  /*5240*/  LDC R6, c[0x0][0x618] ;  /* 0x00018600ff067b82 */ /* 0x000e620000000800 */
[----:B------:R-:W-:Y:S02]  /*5250*/  IMAD.X R5, RZ, RZ, ~R0, P0 ;  /* 0x000000ffff057224 */ /* 0x000fe400000e0e00 */
[----:B------:R-:W-:Y:S01]  /*5260*/  FMUL R7, R7, UR4 ;  /* 0x0000000407077c20 */ /* 0x000fe20008400000 */
[----:B------:R-:W-:Y:S01]  /*5270*/  ULDC UR4, c[0x0][0x154] ;  /* 0x0000550000047ab9 */ /* 0x000fe20000000800 */
[-C--:B------:R-:W-:Y:S02]  /*5280*/  IMAD R0, R5, R14.reuse, RZ ;  /* 0x0000000e05007224 */ /* 0x080fe400078e02ff */
[C---:B------:R-:W-:Y:S01]  /*5290*/  IMAD.WIDE.U32 R4, R3.reuse, R14, R16 ;  /* 0x0000000e03047225 */ /* 0x040fe200078e0010 */
[----:B------:R-:W2:Y:S01]  /*52a0*/  LDC R8, c[0x0][0x608] ;  /* 0x00018200ff087b82 */ /* 0x000ea20000000800 */
[----:B------:R-:W3:Y:S02]  /*52b0*/  F2I.U32.TRUNC.NTZ R7, R7 ;  /* 0x0000000700077305 */ /* 0x000ee4000020f000 */
[----:B------:R-:W-:Y:S01]  /*52c0*/  IMAD R3, R3, R15, R0 ;  /* 0x0000000f03037224 */ /* 0x000fe200078e0200 */
[----:B------:R-:W-:-:S03]  /*52d0*/  I2FP.F32.U32 R0, R18 ;  /* 0x0000001200007245 */ /* 0x000fc60000201000 */
[----:B------:R-:W-:Y:S01]  /*52e0*/  IMAD.IADD R3, R5, 0x1, R3 ;  /* 0x0000000105037824 */ /* 0x000fe200078e0203 */
[----:B------:R-:W4:Y:S01]  /*52f0*/  LDC R11, c[0x0][0x658] ;  /* 0x00019600ff0b7b82 */ /* 0x000f220000000800 */
[----:B0-----:R-:W-:-:S04]  /*5300*/  ISETP.NE.U32.AND P0, PT, R24, RZ, PT ;  /* 0x000000ff1800720c */ /* 0x001fc80003f05070 */
[----:B------:R-:W-:-:S03]  /*5310*/  ISETP.NE.AND.EX P0, PT, R25, RZ, PT, P0 ;  /* 0x000000ff1900720c */ /* 0x000fc60003f05300 */
[----:B------:R-:W0:Y:S01]  /*5320*/  LDC R9, c[0x0][0x144] ;  /* 0x00005100ff097b82 */ /* 0x000e220000000800 */
[-C--:B-1----:R-:W-:Y:S01]  /*5330*/  SHF.R.U64 R10, R4, R6.reuse, R3 ;  /* 0x00000006040a7219 */ /* 0x082fe20000001203 */
[----:B---3--:R-:W-:Y:S01]  /*5340*/  IMAD.MOV R7, RZ, RZ, -R7 ;  /* 0x000000ffff077224 */ /* 0x008fe200078e0a07 */
[----:B------:R-:W-:Y:S01]  /*5350*/  SHF.R.U32.HI R3, RZ, R6, R3 ;  /* 0x00000006ff037219 */ /* 0x000fe20000011603 */
[----:B------:R-:W-:-:S04]  /*5360*/  FMUL R6, R0, UR4 ;  /* 0x0000000400067c20 */ /* 0x000fc80008400000 */
[----:B------:R-:W1:Y:S01]  /*5370*/  LDC R21, c[0x0][0x148] ;  /* 0x00005200ff157b82 */ /* 0x000e620000000800 */
[----:B------:R3:W0:Y:S01]  /*5380*/  F2I.U32.TRUNC.NTZ R14, R6 ;  /* 0x00000006000e7305 */ /* 0x000622000020f000 */
[-CC-:B--2---:R-:W-:Y:S02]  /*5390*/  SHF.R.U64 R13, R10, R8.reuse, R3.reuse ;  /* 0x000000080a0d7219 */ /* 0x184fe40000001203 */
[----:B------:R-:W-:-:S04]  /*53a0*/  SHF.R.U32.HI R0, RZ, R8, R3 ;  /* 0x00000008ff007219 */ /* 0x000fc80000011603 */
[----:B------:R-:W2:Y:S01]  /*53b0*/  LDC R20, c[0x0][0x648] ;  /* 0x00019200ff147b82 */ /* 0x000ea20000000800 */
[-CC-:B----4-:R-:W-:Y:S02]  /*53c0*/  SHF.R.U64 R15, R13, R11.reuse, R0.reuse ;  /* 0x0000000b0d0f7219 */ /* 0x190fe40000001200 */
[----:B------:R-:W-:-:S03]  /*53d0*/  SHF.R.U32.HI R5, RZ, R11, R0 ;  /* 0x0000000bff057219 */ /* 0x000fc60000011600 */
[----:B------:R-:W-:Y:S02]  /*53e0*/  IMAD.MOV.U32 R4, RZ, RZ, R15 ;  /* 0x000000ffff047224 */ /* 0x000fe400078e000f */
[----:B------:R-:W4:Y:S01]  /*53f0*/  LDC R26, c[0x0][0x638] ;  /* 0x00018e00ff1a7b82 */ /* 0x000f220000000800 */
[----:B0-----:R-:W-:-:S07]  /*5400*/  IMAD R22, R9, R7, R12 ;  /* 0x0000000709167224 */ /* 0x001fce00078e020c */
[----:B------:R-:W0:Y:S08]  /*5410*/  LDC R27, c[0x0][0x610] ;  /* 0x00018400ff1b7b82 */ /* 0x000e300000000800 */
[----:B------:R-:W0:Y:S01]  /*5420*/  LDC R28, c[0x0][0x600] ;  /* 0x00018000ff1c7b82 */ /* 0x000e220000000800 */
[----:B-123--:R-:W-:Y:S05]  /*5430*/  @!P0 BRA `(.L_x_101) ;  /* 0x0000000000288947 */ /* 0x00efea0003800000 */
[----:B------:R-:W1:Y:S02]  /*5440*/  LDC R0, c[0x0][0x64c] ;  /* 0x00019300ff007b82 */ /* 0x000e640000000800 */
[----:B-1----:R-:W-:-:S05]  /*5450*/  IADD3 R3, P0, R15, R0, RZ ;  /* 0x000000000f037210 */ /* 0x002fca0007f1e0ff */
        /* <DEDUP_REMOVED lines=8> */
.L_x_101:
[----:B------:R-:W-:Y:S01]  /*54e0*/  ISETP.NE.AND P0, PT, R2, 0x1, PT ;  /* 0x000000010200780c */ /* 0x000fe20003f05270 */
[----:B------:R-:W-:Y:S01]  /*54f0*/  IMAD.MOV R14, RZ, RZ, -R14 ;  /* 0x000000ffff0e7224 */ /* 0x000fe200078e0a0e */
[----:B------:R-:W-:Y:S02]  /*5500*/  SHF.R.U64 R0, R4, R20, R5 ;  /* 0x0000001404007219 */ /* 0x000fe40000001205 */
[----:B------:R-:W-:Y:S02]  /*5510*/  LOP3.LUT R3, R13, R70, RZ, 0xc0, !PT ;  /* 0x000000460d037212 */ /* 0x000fe400078ec0ff */
[----:B------:R-:W-:Y:S01]  /*5520*/  LOP3.LUT R5, R10, R69, RZ, 0xc0, !PT ;  /* 0x000000450a057212 */ /* 0x000fe200078ec0ff */
[----:B------:R-:W-:Y:S02]  /*5530*/  IMAD.MOV R4, RZ, RZ, -R0 ;  /* 0x000000ffff047224 */ /* 0x000fe400078e0a00 */
[----:B------:R-:W-:Y:S02]  /*5540*/  IMAD R3, R66, R0, R3 ;  /* 0x0000000042037224 */ /* 0x000fe400078e0203 */
[----:B----4-:R-:W-:-:S02]  /*5550*/  IMAD R0, R4, R26, R15 ;  /* 0x0000001a04007224 */ /* 0x010fc400078e020f */
[----:B------:R-:W-:Y:S02]  /*5560*/  @P0 IMAD R22, R21, R14, R18 ;  /* 0x0000000e15160224 */ /* 0x000fe400078e0212 */
[----:B------:R-:W-:Y:S02]  /*5570*/  IMAD.MOV.U32 R4, RZ, RZ, 0x1 ;  /* 0x00000001ff047424 */ /* 0x000fe400078e00ff */
[----:B0-----:R-:W-:Y:S02]  /*5580*/  IMAD R22, R3, R27, R22 ;  /* 0x0000001b03167224 */ /* 0x001fe400078e0216 */
[----:B------:R-:W-:Y:S01]  /*5590*/  IMAD R3, R0, R28, R5 ;  /* 0x0000001c00037224 */ /* 0x000fe200078e0205 */
[----:B------:R-:W-:-:S04]  /*55a0*/  PRMT R0, R4, 0x7610, R0 ;  /* 0x0000761004007816 */ /* 0x000fc80000000000 */
[----:B------:R-:W-:Y:S02]  /*55b0*/  SEL R18, R3, R22, !P0 ;  /* 0x0000001603127207 */ /* 0x000fe40004000000 */
[----:B------:R-:W-:-:S07]  /*55c0*/  SEL R22, R22, R3, !P0 ;  /* 0x0000000316167207 */ /* 0x000fce0004000000 */
.L_x_99:
[----:B------:R-:W-:Y:S01]  /*55d0*/  LOP3.LUT P0, RZ, R0, 0xff, RZ, 0xc0, !PT ;  /* 0x000000ff00ff7812 */ /* 0x000fe2000780c0ff */
[----:B------:R-:W-:Y:S01]  /*55e0*/  UIMAD.WIDE.U32 UR4, UR36, -0x55555555, URZ ;  /* 0xaaaaaaab240478a5 */ /* 0x000fe2000f8e003f */
[----:B------:R-:W-:-:S03]  /*55f0*/  LOP3.LUT R75, R75, 0x1, RZ, 0x3c, !PT ;  /* 0x000000014b4b7812 */ /* 0x000fc600078e3cff */
[----:B------:R-:W-:-:S04]  /*5600*/  USHF.R.U32.HI UR4, URZ, 0x1, UR5 ;  /* 0x000000013f047899 */ /* 0x000fc80008011605 */
[----:B------:R-:W-:-:S04]  /*5610*/  UIMAD UR36, UR4, -0x3, UR36 ;  /* 0xfffffffd042478a4 */ /* 0x000fc8000f8e0224 */
[----:B------:R-:W-:Y:S08]  /*5620*/  @P0 BRA `(.L_x_102) ;  /* 0xffffffc000740947 */ /* 0x000ff0000383ffff */
[----:B------:R-:W-:Y:S05]  /*5630*/  EXIT ;  /* 0x000000000000794d */ /* 0x000fea0003800000 */
.L_x_17:
[----:B------:R-:W-:-:S08]  /*5640*/  ISETP.NE.AND P0, PT, R9, RZ, PT ;  /* 0x000000ff0900720c */ /* 0x000fd00003f05270 */
[----:B0-----:R-:W0:-:S00]  /*5650*/  USETMAXREG.DEALLOC.CTAPOOL 0x28 ;  /* 0x00000028000079c8 */ /* 0x001e0000080e0500 */
[----:B------:R-:W-:Y:S05]  /*5660*/  @P0 EXIT ;  /* 0x000000000000094d */ /* 0x000fea0003800000 */
[----:B0-----:R-:W-:Y:S01]  /*5670*/  LOP3.LUT P0, RZ, R3, 0xff, RZ, 0xc0, !PT ;  /* 0x000000ff03ff7812 */ /* 0x001fe2000780c0ff */
[----:B------:R-:W-:Y:S02]  /*5680*/  IMAD.MOV.U32 R3, RZ, RZ, 0x1 ;  /* 0x00000001ff037424 */ /* 0x000fe400078e00ff */
[----:B------:R-:W-:-:S10]  /*5690*/  IMAD.MOV.U32 R8, RZ, RZ, RZ ;  /* 0x000000ffff087224 */ /* 0x000fd400078e00ff */
[----:B------:R-:W-:Y:S05]  /*56a0*/  @!P0 BRA `(.L_x_103) ;  /* 0x0000001000008947 */ /* 0x000fea0003800000 */
[----:B------:R-:W0:Y:S01]  /*56b0*/  S2UR UR7, SR_CgaCtaId ;  /* 0x00000000000779c3 */ /* 0x000e220000008800 */
[----:B------:R-:W-:Y:S01]  /*56c0*/  ULDC UR5, c[0x0][0x658] ;  /* 0x0001960000057ab9 */ /* 0x000fe20000000800 */
[----:B------:R-:W-:Y:S01]  /*56d0*/  UMOV UR8, 0xffffffff ;  /* 0xffffffff00087882 */ /* 0x000fe20000000000 */
[----:B------:R-:W-:Y:S01]  /*56e0*/  UMOV UR11, 0x1 ;  /* 0x00000001000b7882 */ /* 0x000fe20000000000 */
[----:B------:R-:W-:Y:S01]  /*56f0*/  USHF.L.U32 UR8, UR8, UR5, URZ ;  /* 0x0000000508087299 */ /* 0x000fe2000800063f */
[----:B------:R-:W-:Y:S01]  /*5700*/  LOP3.LUT P0, RZ, R4, 0x1f, RZ, 0xc0, !PT ;  /* 0x0000001f04ff7812 */ /* 0x000fe2000780c0ff */
[----:B------:R-:W-:Y:S01]  /*5710*/  BSSY B0, `(.L_x_103) ;  /* 0x00000f9000007945 */ /* 0x000fe20003800000 */
[----:B------:R-:W-:Y:S01]  /*5720*/  UMOV UR30, 0x1111 ;  /* 0x00001111001e7882 */ /* 0x000fe20000000000 */
[----:B------:R-:W-:Y:S01]  /*5730*/  ULOP3.LUT UR21, URZ, UR8, URZ, 0x33, !UPT ;  /* 0x000000083f157292 */ /* 0x000fe2000f8e333f */
[C---:B------:R-:W-:Y:S01]  /*5740*/  ISETP.NE.AND P2, PT, R5.reuse, RZ, PT ;  /* 0x000000ff0500720c */ /* 0x040fe20003f45270 */
[----:B------:R-:W-:Y:S01]  /*5750*/  IMAD.MOV.U32 R10, RZ, RZ, 0x1 ;  /* 0x00000001ff0a7424 */ /* 0x000fe200078e00ff */
[----:B------:R-:W-:Y:S01]  /*5760*/  ISETP.NE.OR P0, PT, R5, RZ, !P0 ;  /* 0x000000ff0500720c */ /* 0x000fe20004705670 */
[----:B------:R-:W-:Y:S01]  /*5770*/  IMAD.MOV.U32 R3, RZ, RZ, 0x1 ;  /* 0x00000001ff037424 */ /* 0x000fe200078e00ff */
[----:B------:R-:W-:Y:S01]  /*5780*/  LOP3.LUT R9, R23, 0x2, RZ, 0xfc, !PT ;  /* 0x0000000217097812 */ /* 0x000fe200078efcff */
[----:B------:R-:W-:Y:S01]  /*5790*/  IMAD.MOV.U32 R8, RZ, RZ, RZ ;  /* 0x000000ffff087224 */ /* 0x000fe200078e00ff */
[----:B------:R-:W-:Y:S01]  /*57a0*/  ULDC UR4, c[0x0][0x600] ;  /* 0x0001800000047ab9 */ /* 0x000fe20000000800 */
[----:B------:R-:W-:-:S02]  /*57b0*/  UIADD3 UR38, UR37, 0x1, URZ ;  /* 0x0000000125267890 */ /* 0x000fc4000fffe03f */
[----:B------:R-:W-:Y:S02]  /*57c0*/  UIADD3 UR4, UR4, -0x1, URZ ;  /* 0xffffffff04047890 */ /* 0x000fe4000fffe03f */
[----:B------:R-:W-:Y:S02]  /*57d0*/  USHF.L.U32 UR5, UR11, UR5, URZ ;  /* 0x000000050b057299 */ /* 0x000fe4000800063f */
[----:B0-----:R-:W-:Y:S02]  /*57e0*/  ULOP3.LUT UR6, UR7, 0x3, URZ, 0xc0, !UPT ;  /* 0x0000000307067892 */ /* 0x001fe4000f8ec03f */
[----:B------:R-:W-:Y:S02]  /*57f0*/  USHF.R.U32.HI UR39, URZ, 0x2, UR7 ;  /* 0x000000023f277899 */ /* 0x000fe40008011607 */
[----:B------:R-:W-:Y:S02]  /*5800*/  USHF.L.U32 UR13, UR7, 0x4, URZ ;  /* 0x00000004070d7899 */ /* 0x000fe4000800063f */
[----:B------:R-:W-:-:S02]  /*5810*/  USHF.L.U32 UR45, UR7, 0x9, URZ ;  /* 0x00000009072d7899 */ /* 0x000fc4000800063f */
[----:B------:R-:W-:Y:S02]  /*5820*/  ULOP3.LUT UR7, UR7, 0xfffffffc, URZ, 0xc0, !UPT ;  /* 0xfffffffc07077892 */ /* 0x000fe4000f8ec03f */
[----:B------:R-:W-:Y:S02]  /*5830*/  UISETP.GT.U32.AND UP0, UPT, UR6, 0xffff, UPT ;  /* 0x0000ffff0600788c */ /* 0x000fe4000bf04070 */
[----:B------:R-:W-:Y:S02]  /*5840*/  ULOP3.LUT UR9, UR7, 0x1, URZ, 0xfc, !UPT ;  /* 0x0000000107097892 */ /* 0x000fe4000f8efc3f */
[----:B------:R-:W-:Y:S02]  /*5850*/  ULOP3.LUT UR10, UR7, 0x2, URZ, 0xfc, !UPT ;  /* 0x00000002070a7892 */ /* 0x000fe4000f8efc3f */
[----:B------:R-:W-:Y:S02]  /*5860*/  USHF.L.U32 UR8, UR11, UR7, URZ ;  /* 0x000000070b087299 */ /* 0x000fe4000800063f */
[----:B------:R-:W-:-:S02]  /*5870*/  ULOP3.LUT UR7, UR7, 0x3, URZ, 0xfc, !UPT ;  /* 0x0000000307077892 */ /* 0x000fc4000f8efc3f */
[----:B------:R-:W-:Y:S02]  /*5880*/  USEL UR6, UR6, 0xffff, !UP0 ;  /* 0x0000ffff06067887 */ /* 0x000fe4000c000000 */
[----:B------:R-:W-:Y:S02]  /*5890*/  USHF.L.U32 UR9, UR11, UR9, URZ ;  /* 0x000000090b097299 */ /* 0x000fe4000800063f */
[----:B------:R-:W-:Y:S02]  /*58a0*/  USHF.L.U32 UR10, UR11, UR10, URZ ;  /* 0x0000000a0b0a7299 */ /* 0x000fe4000800063f */
[----:B------:R-:W-:Y:S02]  /*58b0*/  USHF.L.U32 UR7, UR11, UR7, URZ ;  /* 0x000000070b077299 */ /* 0x000fe4000800063f */
[----:B------:R-:W-:Y:S02]  /*58c0*/  ULOP3.LUT UR6, UR6, 0xffff, URZ, 0xc0, !UPT ;  /* 0x0000ffff06067892 */ /* 0x000fe4000f8ec03f */
[----:B------:R-:W-:-:S02]  /*58d0*/  ULOP3.LUT UR8, UR10, UR8, UR9, 0xfe, !UPT ;  /* 0x000000080a087292 */ /* 0x000fc4000f8efe09 */
[----:B------:R-:W-:Y:S02]  /*58e0*/  USHF.L.U32 UR30, UR30, UR6, URZ ;  /* 0x000000061e1e7299 */ /* 0x000fe4000800063f */
[----:B------:R-:W-:Y:S02]  /*58f0*/  ULOP3.LUT UR29, UR8, UR7, URZ, 0xfc, !UPT ;  /* 0x00000007081d7292 */ /* 0x000fe4000f8efc3f */
[----:B------:R-:W-:Y:S01]  /*5900*/  ULOP3.LUT UR13, UR13, 0x30, URZ, 0xc0, !UPT ;  /* 0x000000300d0d7892 */ /* 0x000fe2000f8ec03f */
[----:B------:R-:W-:-:S11]  /*5910*/  ULDC.64 UR6, c[0x0][0x198] ;  /* 0x0000660000067ab9 */ /* 0x000fd60000000a00 */
.L_x_115:
[----:B------:R-:W-:-:S03]  /*5920*/  UMOV UR8, 0xffffffff ;  /* 0xffffffff00087882 */ /* 0x000fc60000000000 */
[----:B------:R-:W-:Y:S05]  /*5930*/  BRA.DIV UR8, `(.L_x_104) ;  /* 0x0000001208547947 */ /* 0x000fea000b800000 */
[----:B------:R-:W-:-:S13]  /*5940*/  ELECT P6, URZ, PT ;  /* 0x00000000003f782f */ /* 0x000fda00038c0000 */
.L_x_127:
[----:B------:R-:W0:Y:S01]  /*5950*/  LDC R4, c[0x0][0x28c] ;  /* 0x0000a300ff047b82 */ /* 0x000e220000000800 */
[----:B------:R-:W-:Y:S01]  /*5960*/  BSSY B1, `(.L_x_105) ;  /* 0x000005f000017945 */ /* 0x000fe20003800000 */
[----:B0-----:R-:W-:-:S13]  /*5970*/  ISETP.LT.OR P6, PT, R4, 0x1, !P6 ;  /* 0x000000010400780c */ /* 0x001fda00077c1670 */
[----:B------:R-:W-:Y:S05]  /*5980*/  @P6 BRA `(.L_x_106) ;  /* 0x0000000400706947 */ /* 0x000fea0003800000 */
[----:B------:R-:W-:Y:S01]  /*5990*/  LEA R22, R22, UR39, 0x2 ;  /* 0x0000002716167c11 */ /* 0x000fe2000f8e10ff */
[----:B------:R-:W-:Y:S01]  /*59a0*/  IMAD.MOV.U32 R13, RZ, RZ, RZ ;  /* 0x000000ffff0d7224 */ /* 0x000fe200078e00ff */
[----:B------:R-:W-:Y:S01]  /*59b0*/  LEA R18, R18, UR13, 0x6 ;  /* 0x0000000d12127c11 */ /* 0x000fe2000f8e30ff */
[----:B------:R-:W-:Y:S02]  /*59c0*/  IMAD.U32 R14, RZ, RZ, UR38 ;  /* 0x00000026ff0e7e24 */ /* 0x000fe4000f8e00ff */
[----:B------:R-:W-:Y:S02]  /*59d0*/  IMAD.MOV.U32 R4, RZ, RZ, R3 ;  /* 0x000000ffff047224 */ /* 0x000fe400078e0003 */
[----:B------:R-:W-:Y:S02]  /*59e0*/  IMAD.MOV.U32 R5, RZ, RZ, R8 ;  /* 0x000000ffff057224 */ /* 0x000fe400078e0008 */
[----:B------:R-:W-:-:S07]  /*59f0*/  IMAD.SHL.U32 R22, R22, 0x10, RZ ;  /* 0x0000001016167824 */ /* 0x000fce00078e00ff */
.L_x_110:
[----:B------:R-:W0:Y:S01]  /*5a00*/  S2R R7, SR_CgaCtaId ;  /* 0x0000000000077919 */ /* 0x000e220000008800 */
[----:B------:R-:W-:-:S04]  /*5a10*/  MOV R6, 0x400 ;  /* 0x0000040000067802 */ /* 0x000fc80000000f00 */
[----:B0-----:R-:W-:Y:S02]  /*5a20*/  LEA R12, R7, R6, 0x18 ;  /* 0x00000006070c7211 */ /* 0x001fe400078ec0ff */
[----:B------:R-:W-:Y:S01]  /*5a30*/  SHF.L.U32 R6, R4, 0x1f, RZ ;  /* 0x0000001f04067819 */ /* 0x000fe200000006ff */
[----:B------:R-:W0:Y:S02]  /*5a40*/  @!P2 LDC R7, c[0x0][0x500] ;  /* 0x00014000ff07ab82 */ /* 0x000e240000000800 */
[----:B------:R-:W-:-:S04]  /*5a50*/  IMAD R11, R5, 0x8, R12 ;  /* 0x00000008050b7824 */ /* 0x000fc800078e020c */
[----:B------:R-:W1:Y:S02]  /*5a60*/  SYNCS.PHASECHK.TRANS64.TRYWAIT P1, [R11+URZ+0x18], R6 ;  /* 0x000018060b0075a7 */ /* 0x000e64000802017f */
[----:B-1----:R-:W-:Y:S05]  /*5a70*/  @!P1 BRA `(.L_x_107) ;  /* 0x0000001000249947 */ /* 0x002fea0003800000 */
.L_x_128:
[----:B-1----:R-:W-:Y:S01]  /*5a80*/  PRMT R6, R9, 0x9910, RZ ;  /* 0x0000991009067816 */ /* 0x002fe200000000ff */
[----:B0-----:R0:W-:Y:S03]  /*5a90*/  @!P2 SYNCS.ARRIVE.TRANS64 RZ, [R11+URZ], R7 ;  /* 0x000000070bffa9a7 */ /* 0x0011e6000800003f */
[----:B------:R-:W-:-:S13]  /*5aa0*/  ISETP.NE.AND P1, PT, R6, 0x2, PT ;  /* 0x000000020600780c */ /* 0x000fda0003f25270 */
[----:B0-----:R-:W-:Y:S05]  /*5ab0*/  @P1 BRA `(.L_x_108) ;  /* 0x0000000000041947 */ /* 0x001fea0003800000 */
[----:B------:R-:W-:Y:S01]  /*5ac0*/  BPT.TRAP 0x1 ;  /* 0x000000040000795c */ /* 0x000fe20000300000 */
.L_x_108:
[----:B------:R-:W-:Y:S05]  /*5ad0*/  @P0 BRA `(.L_x_109) ;  /* 0x0000000000040947 */ /* 0x000fea0003800000 */
[----:B------:R-:W-:Y:S01]  /*5ae0*/  BPT.TRAP 0x1 ;  /* 0x000000040000795c */ /* 0x000fe20000300000 */
.L_x_109:
[----:B------:R-:W-:Y:S01]  /*5af0*/  R2UR UR8, R5 ;  /* 0x00000000050872ca */ /* 0x000fe200000e0000 */
[----:B------:R-:W-:Y:S01]  /*5b00*/  UIADD3 UR46, UP0, UR6, 0xf0, URZ ;  /* 0x000000f0062e7890 */ /* 0x000fe2000ff1e03f */
[----:B------:R-:W-:Y:S01]  /*5b10*/  R2UR UR18, R12 ;  /* 0x000000000c1272ca */ /* 0x000fe200000e0000 */
[----:B------:R-:W-:Y:S01]  /*5b20*/  UPRMT UR53, URZ, 0x5410, UR30 ;  /* 0x000054103f357896 */ /* 0x000fe2000800001e */
[----:B------:R-:W-:Y:S01]  /*5b30*/  R2UR UR10, R13 ;  /* 0x000000000d0a72ca */ /* 0x000fe200000e0000 */
[----:B------:R-:W-:Y:S01]  /*5b40*/  UIADD3.X UR47, URZ, UR7, URZ, UP0, !UPT ;  /* 0x000000073f2f7290 */ /* 0x000fe200087fe43f */
[----:B------:R-:W-:Y:S01]  /*5b50*/  R2UR UR9, R11 ;  /* 0x000000000b0972ca */ /* 0x000fe200000e0000 */
[----:B------:R-:W-:Y:S01]  /*5b60*/  VIADD R14, R14, 0xffffffff ;  /* 0xffffffff0e0e7836 */ /* 0x000fe20000000000 */
[----:B------:R-:W-:Y:S01]  /*5b70*/  R2UR UR11, R22 ;  /* 0x00000000160b72ca */ /* 0x000fe200000e0000 */
[----:B------:R-:W-:Y:S01]  /*5b80*/  UIADD3 UR22, UP1, UR6, 0x1f0, URZ ;  /* 0x000001f006167890 */ /* 0x000fe2000ff3e03f */
[----:B------:R-:W-:Y:S01]  /*5b90*/  R2UR UR12, R19 ;  /* 0x00000000130c72ca */ /* 0x000fe200000e0000 */
[----:B------:R-:W-:Y:S01]  /*5ba0*/  UMOV UR14, 0x0 ;  /* 0x00000000000e7882 */ /* 0x000fe20000000000 */
[----:B------:R-:W-:Y:S01]  /*5bb0*/  R2UR UR35, R18 ;  /* 0x00000000122372ca */ /* 0x000fe200000e0000 */
[----:B------:R-:W-:Y:S01]  /*5bc0*/  USHF.L.U32 UR8, UR8, 0xd, URZ ;  /* 0x0000000d08087899 */ /* 0x000fe2000800063f */
[----:B------:R-:W-:Y:S01]  /*5bd0*/  ISETP.GT.AND P3, PT, R14, 0x1, PT ;  /* 0x000000010e00780c */ /* 0x000fe20003f64270 */
[----:B------:R-:W-:Y:S01]  /*5be0*/  UMOV UR15, 0x10000000 ;  /* 0x10000000000f7882 */ /* 0x000fe20000000000 */
[----:B------:R-:W-:Y:S01]  /*5bf0*/  UIADD3.X UR23, URZ, UR7, URZ, UP1, !UPT ;  /* 0x000000073f177290 */ /* 0x000fe20008ffe43f */
[----:B------:R-:W-:Y:S01]  /*5c00*/  VIADD R5, R5, 0x1 ;  /* 0x0000000105057836 */ /* 0x000fe20000000000 */
[----:B------:R-:W-:Y:S01]  /*5c10*/  ULEA UR16, UR39, UR8, 0x9 ;  /* 0x0000000827107291 */ /* 0x000fe2000f8e483f */
[----:B------:R-:W-:Y:S01]  /*5c20*/  VIADD R13, R13, 0x80 ;  /* 0x000000800d0d7836 */ /* 0x000fe20000000000 */
[----:B------:R-:W-:-:S02]  /*5c30*/  ULOP3.LUT UR8, UR8, 0x600, UR45, 0xf8, !UPT ;  /* 0x0000060008087892 */ /* 0x000fc4000f8ef82d */
[----:B------:R-:W-:Y:S01]  /*5c40*/  ULEA UR16, UR16, UR18, 0x2 ;  /* 0x0000001210107291 */ /* 0x000fe2000f8e103f */
[C---:B------:R-:W-:Y:S01]  /*5c50*/  ISETP.NE.AND P1, PT, R5.reuse, 0x3, PT ;  /* 0x000000030500780c */ /* 0x040fe20003f25270 */
[----:B------:R-:W-:Y:S02]  /*5c60*/  ULEA UR18, UR8, UR18, 0x2 ;  /* 0x0000001208127291 */ /* 0x000fe4000f8e103f */
[----:B------:R-:W-:Y:S01]  /*5c70*/  UIADD3 UR8, UR16, 0x100, URZ ;  /* 0x0000010010087890 */ /* 0x000fe2000fffe03f */
[----:B------:R-:W-:Y:S01]  /*5c80*/  SEL R7, RZ, 0x1, P1 ;  /* 0x00000001ff077807 */ /* 0x000fe20000800000 */
[----:B------:R-:W-:Y:S01]  /*5c90*/  UIADD3 UR58, UR10, 0x20, URZ ;  /* 0x000000200a3a7890 */ /* 0x000fe2000fffe03f */
[----:B------:R-:W-:Y:S01]  /*5ca0*/  SEL R5, R5, RZ, P1 ;  /* 0x000000ff05057207 */ /* 0x000fe20000800000 */
[----:B------:R-:W-:Y:S01]  /*5cb0*/  UIADD3 UR56, UR16, 0x2100, URZ ;  /* 0x0000210010387890 */ /* 0x000fe2000fffe03f */
[----:B------:R-:W-:Y:S01]  /*5cc0*/  LOP3.LUT R4, R4, R7, RZ, 0x3c, !PT ;  /* 0x0000000704047212 */ /* 0x000fe200078e3cff */
[----:B------:R-:W-:-:S02]  /*5cd0*/  UIADD3 UR50, UR10, 0x40, URZ ;  /* 0x000000400a327890 */ /* 0x000fc4000fffe03f */
[----:B------:R-:W-:Y:S01]  /*5ce0*/  UIADD3 UR48, UR16, 0x4100, URZ ;  /* 0x0000410010307890 */ /* 0x000fe2000fffe03f */
[----:B------:R0:W-:Y:S01]  /*5cf0*/  UTMALDG.3D.MULTICAST [UR8], [UR46], UR53, desc[UR14] ;  /* 0x00000e082e0073b4 */ /* 0x0001e20008011835 */
[----:B------:R-:W-:Y:S02]  /*5d00*/  UIADD3 UR42, UR10, 0x60, URZ ;  /* 0x000000600a2a7890 */ /* 0x000fe4000fffe03f */
[----:B------:R-:W-:Y:S02]  /*5d10*/  UIADD3 UR40, UR16, 0x6100, URZ ;  /* 0x0000610010287890 */ /* 0x000fe4000fffe03f */
[----:B------:R-:W-:Y:S02]  /*5d20*/  UPRMT UR31, URZ, 0x5410, UR29 ;  /* 0x000054103f1f7896 */ /* 0x000fe4000800001d */
[----:B------:R-:W-:Y:S02]  /*5d30*/  UIADD3 UR32, UR18, 0x18100, URZ ;  /* 0x0001810012207890 */ /* 0x000fe4000fffe03f */
[----:B------:R-:W-:-:S02]  /*5d40*/  UIADD3 UR24, UR18, 0x1a100, URZ ;  /* 0x0001a10012187890 */ /* 0x000fc4000fffe03f */
[----:B------:R-:W-:Y:S01]  /*5d50*/  UIADD3 UR16, UR18, 0x1c100, URZ ;  /* 0x0001c10012107890 */ /* 0x000fe2000fffe03f */
[----:B------:R-:W-:Y:S01]  /*5d60*/  UMOV UR57, UR9 ;  /* 0x0000000900397c82 */ /* 0x000fe20008000000 */
        /* <DEDUP_REMOVED lines=8> */
[----:B------:R1:W-:Y:S01]  /*5df0*/  UTMALDG.3D.MULTICAST [UR56], [UR46], UR53, desc[UR14] ;  /* 0x00000e382e0073b4 */ /* 0x0003e20008011835 */
[----:B------:R-:W-:Y:S01]  /*5e00*/  UMOV UR33, UR9 ;  /* 0x0000000900217c82 */ /* 0x000fe20008000000 */
[----:B------:R-:W-:Y:S01]  /*5e10*/  UMOV UR34, UR10 ;  /* 0x0000000a00227c82 */ /* 0x000fe20008000000 */
[----:B------:R-:W-:Y:S01]  /*5e20*/  UMOV UR36, UR12 ;  /* 0x0000000c00247c82 */ /* 0x000fe20008000000 */
[----:B0-----:R-:W-:Y:S01]  /*5e30*/  UIADD3 UR8, UR18, 0x1e100, URZ ;  /* 0x0001e10012087890 */ /* 0x001fe2000fffe03f */
[----:B------:R-:W-:Y:S01]  /*5e40*/  UMOV UR25, UR9 ;  /* 0x0000000900197c82 */ /* 0x000fe20008000000 */
[----:B------:R-:W-:Y:S01]  /*5e50*/  UMOV UR27, UR35 ;  /* 0x00000023001b7c82 */ /* 0x000fe20008000000 */
[----:B------:R1:W-:Y:S01]  /*5e60*/  UTMALDG.3D.MULTICAST [UR48], [UR46], UR53, desc[UR14] ;  /* 0x00000e302e0073b4 */ /* 0x0003e20008011835 */
        /* <DEDUP_REMOVED lines=9> */
[----:B------:R1:W-:Y:S01]  /*5f00*/  UTMALDG.3D.MULTICAST [UR32], [UR22], UR31, desc[UR14] ;  /* 0x00000e20160073b4 */ /* 0x0003e2000801181f */
[----:B------:R1:W-:Y:S01]  /*5f10*/  UTMALDG.3D.MULTICAST [UR24], [UR22], UR31, desc[UR14] ;  /* 0x00000e18160073b4 */ /* 0x0003e2000801181f */
[----:B------:R1:W-:Y:S01]  /*5f20*/  UTMALDG.3D.MULTICAST [UR16], [UR22], UR31, desc[UR14] ;  /* 0x00000e10160073b4 */ /* 0x0003e2000801181f */
[----:B------:R1:W-:Y:S02]  /*5f30*/  UTMALDG.3D.MULTICAST [UR8], [UR22], UR31, desc[UR14] ;  /* 0x00000e08160073b4 */ /* 0x0003e4000801181f */
[----:B-1----:R-:W-:Y:S05]  /*5f40*/  @P3 BRA `(.L_x_110) ;  /* 0xfffffff800ac3947 */ /* 0x002fea000383ffff */
.L_x_106:
[----:B------:R-:W-:Y:S05]  /*5f50*/  BSYNC B1 ;  /* 0x0000000000017941 */ /* 0x000fea0003800000 */
.L_x_105:
[----:B------:R-:W2:Y:S01]  /*5f60*/  LDL.64 R20, [R1] ;  /* 0x0000000001147983 */ /* 0x000ea20000100a00 */
[----:B------:R-:W-:Y:S01]  /*5f70*/  LOP3.LUT P4, RZ, R10, 0xff, RZ, 0xc0, !PT ;  /* 0x000000ff0aff7812 */ /* 0x000fe2000788c0ff */
[----:B------:R-:W-:Y:S01]  /*5f80*/  VIADD R7, R8, UR37 ;  /* 0x0000002508077c36 */ /* 0x000fe20008000000 */
[----:B------:R-:W-:Y:S01]  /*5f90*/  ULDC.64 UR8, c[0x0][0x650] ;  /* 0x0001940000087ab9 */ /* 0x000fe20000000a00 */
[----:B------:R-:W-:Y:S01]  /*5fa0*/  IMAD.U32 R8, RZ, RZ, UR37 ;  /* 0x00000025ff087e24 */ /* 0x000fe2000f8e00ff */
[----:B------:R-:W-:Y:S01]  /*5fb0*/  UISETP.GE.U32.AND UP0, UPT, UR37, 0x3, UPT ;  /* 0x000000032500788c */ /* 0x000fe2000bf06070 */
[----:B------:R-:W-:Y:S01]  /*5fc0*/  BSSY B1, `(.L_x_111) ;  /* 0x000006b000017945 */ /* 0x000fe20003800000 */
[----:B------:R-:W-:Y:S01]  /*5fd0*/  ISETP.GT.U32.AND P1, PT, R7, 0x2, PT ;  /* 0x000000020700780c */ /* 0x000fe20003f24070 */
[----:B------:R-:W-:Y:S01]  /*5fe0*/  IMAD.MOV.U32 R22, RZ, RZ, -0x1 ;  /* 0xffffffffff167424 */ /* 0x000fe200078e00ff */
[----:B------:R-:W-:Y:S01]  /*5ff0*/  PRMT R10, RZ, 0x7610, R10 ;  /* 0x00007610ff0a7816 */ /* 0x000fe2000000000a */
[----:B------:R-:W-:Y:S01]  /*6000*/  IMAD.MOV.U32 R18, RZ, RZ, -0x1 ;  /* 0xffffffffff127424 */ /* 0x000fe200078e00ff */
[----:B------:R-:W-:Y:S01]  /*6010*/  ISETP.LT.U32.AND P1, PT, R8, 0x3, P1 ;  /* 0x000000030800780c */ /* 0x000fe20000f21070 */
[----:B------:R-:W-:Y:S01]  /*6020*/  IMAD.MOV.U32 R19, RZ, RZ, -0x1 ;  /* 0xffffffffff137424 */ /* 0x000fe200078e00ff */
[----:B------:R-:W-:Y:S01]  /*6030*/  PLOP3.LUT P3, PT, PT, PT, UP0, 0x80, 0x0 ;  /* 0x000000000000781c */ /* 0x000fe20003f6f008 */
[----:B------:R-:W0:Y:S01]  /*6040*/  @P4 S2R R5, SR_CgaCtaId ;  /* 0x0000000000054919 */ /* 0x000e220000008800 */
[----:B------:R-:W-:-:S04]  /*6050*/  @P4 MOV R4, 0x400 ;  /* 0x0000040000044802 */ /* 0x000fc80000000f00 */
[----:B0-----:R-:W-:Y:S01]  /*6060*/  @P4 LEA R6, R5, R4, 0x18 ;  /* 0x0000000405064211 */ /* 0x001fe200078ec0ff */
[----:B------:R-:W-:Y:S01]  /*6070*/  IMAD.WIDE.U32 R4, R7, -0x55555555, RZ ;  /* 0xaaaaaaab07047825 */ /* 0x000fe200078e00ff */
[----:B------:R-:W-:Y:S02]  /*6080*/  SEL R4, RZ, 0x1, !P1 ;  /* 0x00000001ff047807 */ /* 0x000fe40004800000 */
[----:B------:R0:W-:Y:S02]  /*6090*/  @P4 SYNCS.ARRIVE.TRANS64.A1T0 RZ, [R6+URZ+0x68], RZ ;  /* 0x000068ff06ff49a7 */ /* 0x0001e4000810003f */
[----:B------:R-:W-:Y:S02]  /*60a0*/  LOP3.LUT R3, R3, R4, RZ, 0x3c, !PT ;  /* 0x0000000403037212 */ /* 0x000fe400078e3cff */
[----:B------:R-:W-:Y:S02]  /*60b0*/  PRMT R4, RZ, 0x7610, R4 ;  /* 0x00007610ff047816 */ /* 0x000fe40000000004 */
[----:B0-----:R-:W-:-:S04]  /*60c0*/  SHF.R.U32.HI R6, RZ, 0x1, R5 ;  /* 0x00000001ff067819 */ /* 0x001fc80000011605 */
[----:B------:R-:W-:Y:S01]  /*60d0*/  @P3 LOP3.LUT R3, R3, 0x1, R6, 0x78, !PT ;  /* 0x0000000103033812 */ /* 0x000fe200078e7806 */
[----:B------:R-:W-:Y:S01]  /*60e0*/  IMAD R8, R6, -0x3, R7 ;  /* 0xfffffffd06087824 */ /* 0x000fe200078e0207 */
[----:B--2---:R-:W-:-:S04]  /*60f0*/  IADD3 R16, P4, R16, R20, RZ ;  /* 0x0000001410107210 */ /* 0x004fc80007f9e0ff */
[----:B------:R-:W-:Y:S01]  /*6100*/  ISETP.GE.U32.AND P1, PT, R16, UR8, PT ;  /* 0x0000000810007c0c */ /* 0x000fe2000bf26070 */
[----:B------:R-:W-:-:S05]  /*6110*/  IMAD.X R17, R17, 0x1, R0, P4 ;  /* 0x0000000111117824 */ /* 0x000fca00020e0600 */
[----:B------:R-:W-:-:S13]  /*6120*/  ISETP.GE.U32.AND.EX P1, PT, R17, UR9, PT, P1 ;  /* 0x0000000911007c0c */ /* 0x000fda000bf26110 */
[----:B------:R-:W-:Y:S05]  /*6130*/  @P1 BRA `(.L_x_112) ;  /* 0x00000004004c1947 */ /* 0x000fea0003800000 */
[----:B------:R-:W0:Y:S01]  /*6140*/  S2R R12, SR_CTAID.X ;  /* 0x00000000000c7919 */ /* 0x000e220000002500 */
[----:B------:R-:W-:Y:S01]  /*6150*/  ULDC.64 UR8, c[0x0][0x628] ;  /* 0x00018a0000087ab9 */ /* 0x000fe20000000a00 */
[----:B------:R-:W1:Y:S01]  /*6160*/  LDC R13, c[0x0][0x144] ;  /* 0x00005100ff0d7b82 */ /* 0x000e620000000800 */
[----:B------:R-:W-:Y:S01]  /*6170*/  ISETP.NE.U32.AND P1, PT, RZ, UR8, PT ;  /* 0x00000008ff007c0c */ /* 0x000fe2000bf25070 */
[----:B------:R-:W2:Y:S01]  /*6180*/  S2R R11, SR_CTAID.Y ;  /* 0x00000000000b7919 */ /* 0x000ea20000002600 */
[----:B------:R-:W-:Y:S01]  /*6190*/  ULDC UR10, c[0x0][0x150] ;  /* 0x00005400000a7ab9 */ /* 0x000fe20000000800 */
[----:B------:R-:W-:Y:S01]  /*61a0*/  ULDC UR11, c[0x0][0x630] ;  /* 0x00018c00000b7ab9 */ /* 0x000fe20000000800 */
[----:B------:R-:W-:Y:S01]  /*61b0*/  ISETP.NE.AND.EX P1, PT, RZ, UR9, PT, P1 ;  /* 0x00000009ff007c0c */ /* 0x000fe2000bf25310 */
[----:B------:R-:W-:Y:S01]  /*61c0*/  IMAD.MOV.U32 R4, RZ, RZ, R16 ;  /* 0x000000ffff047224 */ /* 0x000fe200078e0010 */
[----:B0-----:R-:W-:-:S05]  /*61d0*/  I2FP.F32.U32 R5, R12 ;  /* 0x0000000c00057245 */ /* 0x001fca0000201000 */
[----:B------:R-:W-:Y:S01]  /*61e0*/  FMUL R14, R5, UR10 ;  /* 0x0000000a050e7c20 */ /* 0x000fe20008400000 */
[----:B------:R-:W-:-:S05]  /*61f0*/  IMAD.MOV.U32 R5, RZ, RZ, R17 ;  /* 0x000000ffff057224 */ /* 0x000fca00078e0011 */
[----:B--2---:R-:W-:Y:S05]  /*6200*/  @!P1 BRA `(.L_x_113) ;  /* 0x0000000000289947 */ /* 0x004fea0003800000 */
[----:B------:R-:W-:Y:S02]  /*6210*/  ULDC UR10, c[0x0][0x634] ;  /* 0x00018d00000a7ab9 */ /* 0x000fe40000000800 */
[----:B------:R-:W-:-:S05]  /*6220*/  IADD3 R5, P1, R16, UR10, RZ ;  /* 0x0000000a10057c10 */ /* 0x000fca000ff3e0ff */
[----:B------:R-:W-:-:S04]  /*6230*/  IMAD.X R15, RZ, RZ, R17, P1 ;  /* 0x000000ffff0f7224 */ /* 0x000fc800008e0611 */
[----:B------:R-:W-:-:S04]  /*6240*/  IMAD.WIDE.U32 R6, R15, UR8, RZ ;  /* 0x000000080f067c25 */ /* 0x000fc8000f8e00ff */
[----:B------:R-:W-:-:S04]  /*6250*/  IMAD.WIDE.U32 R6, P1, R5, UR9, R6 ;  /* 0x0000000905067c25 */ /* 0x000fc8000f820006 */
[----:B------:R-:W-:-:S04]  /*6260*/  IMAD.WIDE.U32 R4, R5, UR8, RZ ;  /* 0x0000000805047c25 */ /* 0x000fc8000f8e00ff */
[----:B------:R-:W-:Y:S01]  /*6270*/  IMAD.MOV.U32 R4, RZ, RZ, R7 ;  /* 0x000000ffff047224 */ /* 0x000fe200078e0007 */
[----:B------:R-:W-:Y:S01]  /*6280*/  IADD3 RZ, P3, R5, R6, RZ ;  /* 0x0000000605ff7210 */ /* 0x000fe20007f7e0ff */
[----:B------:R-:W-:-:S04]  /*6290*/  IMAD.X R5, RZ, RZ, RZ, P1 ;  /* 0x000000ffff057224 */ /* 0x000fc800008e06ff */
[----:B------:R-:W-:-:S08]  /*62a0*/  IMAD.WIDE.U32.X R4, R15, UR9, R4, P3 ;  /* 0x000000090f047c25 */ /* 0x000fd000098e0404 */
.L_x_113:
[--C-:B------:R-:W-:Y:S01]  /*62b0*/  SHF.R.U64 R19, R4, UR11, R5.reuse ;  /* 0x0000000b04137c19 */ /* 0x100fe20008001205 */
[----:B------:R-:W0:Y:S01]  /*62c0*/  F2I.U32.TRUNC.NTZ R14, R14 ;  /* 0x0000000e000e7305 */ /* 0x000e22000020f000 */
[----:B------:R-:W-:Y:S01]  /*62d0*/  SHF.R.U32.HI R4, RZ, UR11, R5 ;  /* 0x0000000bff047c19 */ /* 0x000fe20008011605 */
[----:B------:R-:W-:Y:S01]  /*62e0*/  ULDC.64 UR8, c[0x0][0x620] ;  /* 0x0001880000087ab9 */ /* 0x000fe20000000a00 */
[----:B------:R-:W-:Y:S01]  /*62f0*/  IADD3 R7, P1, RZ, -R19, RZ ;  /* 0x80000013ff077210 */ /* 0x000fe20007f3e0ff */
[----:B------:R-:W-:Y:S01]  /*6300*/  ULDC.64 UR10, c[0x0][0x640] ;  /* 0x00019000000a7ab9 */ /* 0x000fe20000000a00 */
[----:B------:R-:W2:Y:S03]  /*6310*/  LDC R18, c[0x0][0x148] ;  /* 0x00005200ff127b82 */ /* 0x000ea60000000800 */
[----:B------:R-:W-:Y:S01]  /*6320*/  IMAD.X R4, RZ, RZ, ~R4, P1 ;  /* 0x000000ffff047224 */ /* 0x000fe200008e0e04 */
[----:B------:R-:W-:-:S03]  /*6330*/  ISETP.NE.U32.AND P1, PT, RZ, UR10, PT ;  /* 0x0000000aff007c0c */ /* 0x000fc6000bf25070 */
[----:B------:R-:W-:Y:S01]  /*6340*/  IMAD R6, R4, UR8, RZ ;  /* 0x0000000804067c24 */ /* 0x000fe2000f8e02ff */
[----:B------:R-:W-:Y:S01]  /*6350*/  ISETP.NE.AND.EX P1, PT, RZ, UR11, PT, P1 ;  /* 0x0000000bff007c0c */ /* 0x000fe2000bf25310 */
[----:B------:R-:W-:Y:S01]  /*6360*/  IMAD.WIDE.U32 R4, R7, UR8, R16 ;  /* 0x0000000807047c25 */ /* 0x000fe2000f8e0010 */
[----:B------:R-:W-:-:S03]  /*6370*/  ULDC UR8, c[0x0][0x618] ;  /* 0x0001860000087ab9 */ /* 0x000fc60000000800 */
[----:B------:R-:W-:Y:S01]  /*6380*/  IMAD R7, R7, UR9, R6 ;  /* 0x0000000907077c24 */ /* 0x000fe2000f8e0206 */
[----:B------:R-:W-:Y:S01]  /*6390*/  ULDC UR9, c[0x0][0x154] ;  /* 0x0000550000097ab9 */ /* 0x000fe20000000800 */
[----:B0-----:R-:W-:Y:S02]  /*63a0*/  IMAD.MOV R6, RZ, RZ, -R14 ;  /* 0x000000ffff067224 */ /* 0x001fe400078e0a0e */
[----:B------:R-:W-:Y:S02]  /*63b0*/  IMAD.IADD R5, R5, 0x1, R7 ;  /* 0x0000000105057824 */ /* 0x000fe400078e0207 */
[----:B-1----:R-:W-:Y:S01]  /*63c0*/  IMAD R12, R13, R6, R12 ;  /* 0x000000060d0c7224 */ /* 0x002fe200078e020c */
[----:B------:R-:W-:Y:S02]  /*63d0*/  I2FP.F32.U32 R6, R11 ;  /* 0x0000000b00067245 */ /* 0x000fe40000201000 */
[--C-:B------:R-:W-:Y:S02]  /*63e0*/  SHF.R.U64 R13, R4, UR8, R5.reuse ;  /* 0x00000008040d7c19 */ /* 0x100fe40008001205 */
[----:B------:R-:W-:Y:S01]  /*63f0*/  SHF.R.U32.HI R4, RZ, UR8, R5 ;  /* 0x00000008ff047c19 */ /* 0x000fe20008011605 */
[----:B------:R-:W-:Y:S01]  /*6400*/  FMUL R6, R6, UR9 ;  /* 0x0000000906067c20 */ /* 0x000fe20008400000 */
[----:B------:R-:W-:-:S02]  /*6410*/  ULDC UR8, c[0x0][0x608] ;  /* 0x0001820000087ab9 */ /* 0x000fc40000000800 */
[--C-:B------:R-:W-:Y:S01]  /*6420*/  SHF.R.U64 R15, R13, UR8, R4.reuse ;  /* 0x000000080d0f7c19 */ /* 0x100fe20008001204 */
[----:B------:R0:W1:Y:S01]  /*6430*/  F2I.U32.TRUNC.NTZ R20, R6 ;  /* 0x0000000600147305 */ /* 0x000062000020f000 */
[----:B------:R-:W-:Y:S01]  /*6440*/  SHF.R.U32.HI R4, RZ, UR8, R4 ;  /* 0x00000008ff047c19 */ /* 0x000fe20008011604 */
[----:B------:R-:W-:-:S03]  /*6450*/  ULDC UR8, c[0x0][0x658] ;  /* 0x0001960000087ab9 */ /* 0x000fc60000000800 */
[--C-:B------:R-:W-:Y:S02]  /*6460*/  SHF.R.U64 R14, R15, UR8, R4.reuse ;  /* 0x000000080f0e7c19 */ /* 0x100fe40008001204 */
[----:B------:R-:W-:-:S03]  /*6470*/  SHF.R.U32.HI R21, RZ, UR8, R4 ;  /* 0x00000008ff157c19 */ /* 0x000fc60008011604 */
[----:B------:R-:W-:Y:S02]  /*6480*/  IMAD.MOV.U32 R4, RZ, RZ, R14 ;  /* 0x000000ffff047224 */ /* 0x000fe400078e000e */
[----:B------:R-:W-:Y:S01]  /*6490*/  IMAD.MOV.U32 R5, RZ, RZ, R21 ;  /* 0x000000ffff057224 */ /* 0x000fe200078e0015 */
[----:B0-----:R-:W-:Y:S06]  /*64a0*/  @!P1 BRA `(.L_x_114) ;  /* 0x0000000000289947 */ /* 0x001fec0003800000 */
        /* <DEDUP_REMOVED lines=10> */
.L_x_114:
[----:B------:R-:W-:Y:S01]  /*6550*/  ISETP.NE.AND P1, PT, R2, 0x1, PT ;  /* 0x000000010200780c */ /* 0x000fe20003f25270 */
[----:B------:R-:W-:Y:S01]  /*6560*/  ULDC UR8, c[0x0][0x648] ;  /* 0x0001920000087ab9 */ /* 0x000fe20000000800 */
[----:B------:R-:W-:Y:S01]  /*6570*/  LOP3.LUT R15, R15, UR21, RZ, 0xc0, !PT ;  /* 0x000000150f0f7c12 */ /* 0x000fe2000f8ec0ff */
[----:B-1----:R-:W-:Y:S01]  /*6580*/  IMAD.MOV R20, RZ, RZ, -R20 ;  /* 0x000000ffff147224 */ /* 0x002fe200078e0a14 */
[----:B------:R-:W-:Y:S01]  /*6590*/  SHF.R.U64 R4, R4, UR8, R5 ;  /* 0x0000000804047c19 */ /* 0x000fe20008001205 */
[----:B------:R-:W-:Y:S01]  /*65a0*/  ULDC UR8, c[0x0][0x638] ;  /* 0x00018e0000087ab9 */ /* 0x000fe20000000800 */
[----:B------:R-:W-:Y:S01]  /*65b0*/  LOP3.LUT R13, R13, UR4, RZ, 0xc0, !PT ;  /* 0x000000040d0d7c12 */ /* 0x000fe2000f8ec0ff */
[----:B------:R-:W-:Y:S02]  /*65c0*/  ULDC UR9, c[0x0][0x610] ;  /* 0x0001840000097ab9 */ /* 0x000fe40000000800 */
[----:B------:R-:W-:Y:S02]  /*65d0*/  IMAD.MOV R5, RZ, RZ, -R4 ;  /* 0x000000ffff057224 */ /* 0x000fe400078e0a04 */
[----:B------:R-:W-:-:S02]  /*65e0*/  IMAD R15, R4, UR5, R15 ;  /* 0x00000005040f7c24 */ /* 0x000fc4000f8e020f */
[----:B--2---:R-:W-:Y:S02]  /*65f0*/  @P1 IMAD R12, R18, R20, R11 ;  /* 0x00000014120c1224 */ /* 0x004fe400078e020b */
[----:B------:R-:W-:Y:S01]  /*6600*/  IMAD R14, R5, UR8, R14 ;  /* 0x00000008050e7c24 */ /* 0x000fe2000f8e020e */
[----:B------:R-:W-:Y:S01]  /*6610*/  ULDC UR8, c[0x0][0x600] ;  /* 0x0001800000087ab9 */ /* 0x000fe20000000800 */
[----:B------:R-:W-:Y:S02]  /*6620*/  IMAD R12, R15, UR9, R12 ;  /* 0x000000090f0c7c24 */ /* 0x000fe4000f8e020c */
[----:B------:R-:W-:Y:S02]  /*6630*/  IMAD R5, R14, UR8, R13 ;  /* 0x000000080e057c24 */ /* 0x000fe4000f8e020d */
[----:B------:R-:W-:-:S03]  /*6640*/  IMAD.MOV.U32 R4, RZ, RZ, 0x1 ;  /* 0x00000001ff047424 */ /* 0x000fc600078e00ff */
[----:B------:R-:W-:Y:S02]  /*6650*/  SEL R18, R5, R12, !P1 ;  /* 0x0000000c05127207 */ /* 0x000fe40004800000 */
[----:B------:R-:W-:-:S07]  /*6660*/  SEL R22, R12, R5, !P1 ;  /* 0x000000050c167207 */ /* 0x000fce0004800000 */
.L_x_112:
[----:B------:R-:W-:Y:S05]  /*6670*/  BSYNC B1 ;  /* 0x0000000000017941 */ /* 0x000fea0003800000 */
.L_x_111:
[----:B------:R-:W-:-:S13]  /*6680*/  LOP3.LUT P1, RZ, R4, 0xff, RZ, 0xc0, !PT ;  /* 0x000000ff04ff7812 */ /* 0x000fda000782c0ff */
[----:B------:R-:W-:Y:S05]  /*6690*/  @P1 BRA `(.L_x_115) ;  /* 0xfffffff000a01947 */ /* 0x000fea000383ffff */
[----:B------:R-:W-:Y:S05]  /*66a0*/  BSYNC B0 ;  /* 0x0000000000007941 */ /* 0x000fea0003800000 */
.L_x_103:
[----:B------:R-:W-:-:S03]  /*66b0*/  UMOV UR8, 0xffffffff ;  /* 0xffffffff00087882 */ /* 0x000fc60000000000 */
[----:B------:R-:W-:Y:S05]  /*66c0*/  BRA.DIV UR8, `(.L_x_116) ;  /* 0x0000000608247947 */ /* 0x000fea000b800000 */
[----:B------:R-:W-:-:S13]  /*66d0*/  ELECT P6, URZ, PT ;  /* 0x00000000003f782f */ /* 0x000fda00038c0000 */
.L_x_131:
[----:B------:R-:W-:Y:S04]  /*66e0*/  BSSY B0, `(.L_x_117) ;  /* 0x0000022000007945 */ /* 0x000fe80003800000 */
[----:B------:R-:W-:Y:S05]  /*66f0*/  @!P6 BRA `(.L_x_118) ;  /* 0x000000000080e947 */ /* 0x000fea0003800000 */
[----:B------:R-:W-:-:S04]  /*6700*/  LOP3.LUT R23, R23, 0x2, RZ, 0xfc, !PT ;  /* 0x0000000217177812 */ /* 0x000fc800078efcff */
[----:B------:R-:W-:-:S13]  /*6710*/  ISETP.NE.AND P0, PT, R23, 0x3, PT ;  /* 0x000000031700780c */ /* 0x000fda0003f05270 */
[----:B------:R-:W-:Y:S05]  /*6720*/  @!P0 BRA `(.L_x_119) ;  /* 0x0000000000048947 */ /* 0x000fea0003800000 */
[----:B------:R-:W-:Y:S01]  /*6730*/  BPT.TRAP 0x1 ;  /* 0x000000040000795c */ /* 0x000fe20000300000 */
.L_x_119:
[----:B------:R-:W0:Y:S01]  /*6740*/  S2R R5, SR_CgaCtaId ;  /* 0x0000000000057919 */ /* 0x000e220000008800 */
[----:B------:R-:W-:Y:S02]  /*6750*/  MOV R0, 0x400 ;  /* 0x0000040000007802 */ /* 0x000fe40000000f00 */
[----:B------:R-:W-:Y:S02]  /*6760*/  SHF.L.U32 R2, R3, 0x1f, RZ ;  /* 0x0000001f03027819 */ /* 0x000fe400000006ff */
[----:B0-----:R-:W-:-:S05]  /*6770*/  LEA R5, R5, R0, 0x18 ;  /* 0x0000000005057211 */ /* 0x001fca00078ec0ff */
[----:B------:R-:W-:-:S04]  /*6780*/  VIADD R5, R5, 0x18 ;  /* 0x0000001805057836 */ /* 0x000fc80000000000 */
[C---:B------:R-:W-:Y:S02]  /*6790*/  IMAD R7, R8.reuse, 0x8, R5 ;  /* 0x0000000808077824 */ /* 0x040fe400078e0205 */
[----:B------:R-:W-:Y:S02]  /*67a0*/  VIADD R8, R8, 0x1 ;  /* 0x0000000108087836 */ /* 0x000fe40000000000 */
[----:B------:R-:W0:Y:S03]  /*67b0*/  SYNCS.PHASECHK.TRANS64.TRYWAIT P0, [R7+URZ], R2 ;  /* 0x00000002070075a7 */ /* 0x000e26000800017f */
[----:B------:R-:W-:-:S04]  /*67c0*/  ISETP.NE.AND P1, PT, R8, 0x3, PT ;  /* 0x000000030800780c */ /* 0x000fc80003f25270 */
[----:B------:R-:W-:Y:S02]  /*67d0*/  SEL R0, RZ, 0x1, P1 ;  /* 0x00000001ff007807 */ /* 0x000fe40000800000 */
[----:B------:R-:W-:Y:S02]  /*67e0*/  SEL R8, R8, RZ, P1 ;  /* 0x000000ff08087207 */ /* 0x000fe40000800000 */
[----:B------:R-:W-:-:S03]  /*67f0*/  LOP3.LUT R9, R3, R0, RZ, 0x3c, !PT ;  /* 0x0000000003097212 */ /* 0x000fc600078e3cff */
[----:B------:R-:W-:Y:S01]  /*6800*/  IMAD R4, R8, 0x8, R5 ;  /* 0x0000000808047824 */ /* 0x000fe200078e0205 */
[----:B------:R-:W-:Y:S01]  /*6810*/  SHF.L.U32 R3, R9, 0x1f, RZ ;  /* 0x0000001f09037819 */ /* 0x000fe200000006ff */
[----:B0-----:R-:W-:Y:S06]  /*6820*/  @!P0 BRA `(.L_x_120) ;  /* 0x0000000000ec8947 */ /* 0x001fec0003800000 */
.L_x_132:
[----:B------:R-:W1:Y:S01]  /*6830*/  SYNCS.PHASECHK.TRANS64.TRYWAIT P0, [R4+URZ], R3 ;  /* 0x00000003040075a7 */ /* 0x000e62000800017f */
[----:B------:R-:W-:-:S05]  /*6840*/  VIADD R0, R8, 0x1 ;  /* 0x0000000108007836 */ /* 0x000fca0000000000 */
[----:B------:R-:W-:-:S04]  /*6850*/  ISETP.NE.AND P1, PT, R0, 0x3, PT ;  /* 0x000000030000780c */ /* 0x000fc80003f25270 */
[----:B0-----:R-:W-:Y:S02]  /*6860*/  SEL R2, RZ, 0x1, P1 ;  /* 0x00000001ff027807 */ /* 0x001fe40000800000 */
[----:B------:R-:W-:Y:S02]  /*6870*/  SEL R0, R0, RZ, P1 ;  /* 0x000000ff00007207 */ /* 0x000fe40000800000 */
[----:B------:R-:W-:Y:S01]  /*6880*/  LOP3.LUT R2, R9, R2, RZ, 0x3c, !PT ;  /* 0x0000000209027212 */ /* 0x000fe200078e3cff */
[----:B-1----:R-:W-:Y:S06]  /*6890*/  @!P0 BRA `(.L_x_121) ;  /* 0x0000000000e48947 */ /* 0x002fec0003800000 */
.L_x_133:
[----:B------:R-:W-:Y:S01]  /*68a0*/  IMAD R5, R0, 0x8, R5 ;  /* 0x0000000800057824 */ /* 0x000fe200078e0205 */
[----:B------:R-:W-:-:S07]  /*68b0*/  SHF.L.U32 R0, R2, 0x1f, RZ ;  /* 0x0000001f02007819 */ /* 0x000fce00000006ff */
.L_x_122:
[----:B-1----:R1:W2:Y:S02]  /*68c0*/  SYNCS.PHASECHK.TRANS64.TRYWAIT P0, [R5+URZ], R0 ;  /* 0x00000000050075a7 */ /* 0x0022a4000800017f */
[----:B--2---:R-:W-:Y:S05]  /*68d0*/  @!P0 NANOSLEEP.SYNCS 0x989680 ;  /* 0x009896800000895d */ /* 0x004fea0003900000 */
[----:B------:R-:W2:Y:S02]  /*68e0*/  @!P0 SYNCS.PHASECHK.TRANS64 P0, [R5+URZ], R0 ;  /* 0x00000000050085a7 */ /* 0x000ea4000800007f */
[----:B--2---:R-:W-:Y:S05]  /*68f0*/  @!P0 BRA `(.L_x_122) ;  /* 0xfffffffc00f08947 */ /* 0x004fea000383ffff */
.L_x_118:
[----:B------:R-:W-:Y:S05]  /*6900*/  BSYNC B0 ;  /* 0x0000000000007941 */ /* 0x000fea0003800000 */
.L_x_117:
[----:B------:R-:W-:Y:S05]  /*6910*/  EXIT ;  /* 0x000000000000794d */ /* 0x000fea0003800000 */
.L_x_19:
[----:B0-----:R-:W-:-:S04]  /*6920*/  IMAD.U32 R3, RZ, RZ, UR43 ;  /* 0x0000002bff037e24 */ /* 0x001fc8000f8e00ff */
[----:B------:R0:W1:Y:S03]  /*6930*/  SYNCS.PHASECHK.TRANS64.TRYWAIT P0, [R3+URZ+-0x8], R0 ;  /* 0xfffff800030075a7 */ /* 0x000066000800017f */
[----:B-1----:R-:W-:Y:S05]  /*6940*/  @!P0 NANOSLEEP.SYNCS 0x989680 ;  /* 0x009896800000895d */ /* 0x002fea0003900000 */
[----:B------:R-:W1:Y:S02]  /*6950*/  @!P0 SYNCS.PHASECHK.TRANS64 P0, [R3+URZ+-0x8], R0 ;  /* 0xfffff800030085a7 */ /* 0x000e64000800007f */
[----:B-1----:R-:W-:Y:S05]  /*6960*/  @!P0 BRA `(.L_x_19) ;  /* 0xfffffffc00ec8947 */ /* 0x002fea000383ffff */
[----:B------:R-:W-:Y:S05]  /*6970*/  BRA `(.L_x_123) ;  /* 0xffffffac00ac7947 */ /* 0x000fea000383ffff */
.L_x_24:
[----:B-1----:R1:W2:Y:S02]  /*6980*/  SYNCS.PHASECHK.TRANS64.TRYWAIT P1, [R3+URZ], R0 ;  /* 0x00000000030075a7 */ /* 0x0022a4000802017f */
[----:B--2---:R-:W-:Y:S05]  /*6990*/  @!P1 NANOSLEEP.SYNCS 0x989680 ;  /* 0x009896800000995d */ /* 0x004fea0003900000 */
[----:B------:R-:W2:Y:S02]  /*69a0*/  @!P1 SYNCS.PHASECHK.TRANS64 P1, [R3+URZ], R0 ;  /* 0x00000000030095a7 */ /* 0x000ea4000802007f */
[----:B--2---:R-:W-:Y:S05]  /*69b0*/  @!P1 BRA `(.L_x_24) ;  /* 0xfffffffc00f09947 */ /* 0x004fea000383ffff */
[----:B------:R-:W-:Y:S05]  /*69c0*/  BRA `(.L_x_23) ;  /* 0xffffffb000187947 */ /* 0x000fea000383ffff */
.L_x_29:
[----:B-1----:R-:W-:-:S04]  /*69d0*/  IMAD.U32 R5, RZ, RZ, UR5 ;  /* 0x00000005ff057e24 */ /* 0x002fc8000f8e00ff */
[----:B------:R1:W2:Y:S03]  /*69e0*/  SYNCS.PHASECHK.TRANS64.TRYWAIT P1, [R5+URZ], R4 ;  /* 0x00000004050075a7 */ /* 0x0002a6000802017f */
[----:B--2---:R-:W-:Y:S05]  /*69f0*/  @!P1 NANOSLEEP.SYNCS 0x989680 ;  /* 0x009896800000995d */ /* 0x004fea0003900000 */
[----:B------:R-:W2:Y:S02]  /*6a00*/  @!P1 SYNCS.PHASECHK.TRANS64 P1, [R5+URZ], R4 ;  /* 0x00000004050095a7 */ /* 0x000ea4000802007f */
[----:B--2---:R-:W-:Y:S05]  /*6a10*/  @!P1 BRA `(.L_x_29) ;  /* 0xfffffffc00ec9947 */ /* 0x004fea000383ffff */
[----:B------:R-:W-:Y:S05]  /*6a20*/  BRA `(.L_x_28) ;  /* 0xffffffb800207947 */ /* 0x000fea000383ffff */
.L_x_35:
[----:B0-----:R-:W-:-:S04]  /*6a30*/  IMAD.U32 R3, RZ, RZ, UR43 ;  /* 0x0000002bff037e24 */ /* 0x001fc8000f8e00ff */
[----:B------:R0:W1:Y:S03]  /*6a40*/  SYNCS.PHASECHK.TRANS64.TRYWAIT P0, [R3+URZ+0x8], R0 ;  /* 0x00000800030075a7 */ /* 0x000066000800017f */
[----:B-1----:R-:W-:Y:S05]  /*6a50*/  @!P0 NANOSLEEP.SYNCS 0x989680 ;  /* 0x009896800000895d */ /* 0x002fea0003900000 */
[----:B------:R-:W1:Y:S02]  /*6a60*/  @!P0 SYNCS.PHASECHK.TRANS64 P0, [R3+URZ+0x8], R0 ;  /* 0x00000800030085a7 */ /* 0x000e64000800007f */
[----:B-1----:R-:W-:Y:S05]  /*6a70*/  @!P0 BRA `(.L_x_35) ;  /* 0xfffffffc00ec8947 */ /* 0x002fea000383ffff */
[----:B------:R-:W-:Y:S05]  /*6a80*/  BRA `(.L_x_124) ;  /* 0xffffffc000b07947 */ /* 0x000fea000383ffff */
.L_x_104:
[----:B------:R-:W-:Y:S01]  /*6a90*/  BSSY B1, `(.L_x_125) ;  /* 0x0000006000017945 */ /* 0x000fe20003800000 */
[----:B------:R-:W-:-:S07]  /*6aa0*/  IMAD.MOV.U32 R15, RZ, RZ, -0x1 ;  /* 0xffffffffff0f7424 */ /* 0x000fce00078e00ff */
[----:B-----5:R-:W-:Y:S05]  /*6ab0*/  WARPSYNC.COLLECTIVE R15, `(.L_x_126) ;  /* 0x000000000f0c7348 */ /* 0x020fea0003c00000 */
[----:B------:R-:W-:Y:S02]  /*6ac0*/  ELECT P6, UR62, PT ;  /* 0x00000000003e782f */ /* 0x000fe400038c0000 */
[----:B------:R-:W-:Y:S01]  /*6ad0*/  MOV R14, UR62 ;  /* 0x0000003e000e7c02 */ /* 0x000fe20008000f00 */
[----:B-----5:R-:W-:Y:S10]  /*6ae0*/  ENDCOLLECTIVE ;  /* 0x000000000000791b */ /* 0x020ff40003800000 */
.L_x_126:
[----:B------:R-:W-:Y:S05]  /*6af0*/  BSYNC B1 ;  /* 0x0000000000017941 */ /* 0x000fea0003800000 */
.L_x_125:
[----:B------:R-:W-:Y:S05]  /*6b00*/  BRA `(.L_x_127) ;  /* 0xffffffec00907947 */ /* 0x000fea000383ffff */
.L_x_107:
[----:B-1----:R1:W2:Y:S02]  /*6b10*/  SYNCS.PHASECHK.TRANS64.TRYWAIT P1, [R11+URZ+0x18], R6 ;  /* 0x000018060b0075a7 */ /* 0x0022a4000802017f */
[----:B--2---:R-:W-:Y:S05]  /*6b20*/  @!P1 NANOSLEEP.SYNCS 0x989680 ;  /* 0x009896800000995d */ /* 0x004fea0003900000 */
[----:B------:R-:W2:Y:S02]  /*6b30*/  @!P1 SYNCS.PHASECHK.TRANS64 P1, [R11+URZ+0x18], R6 ;  /* 0x000018060b0095a7 */ /* 0x000ea4000802007f */
[----:B--2---:R-:W-:Y:S05]  /*6b40*/  @!P1 BRA `(.L_x_107) ;  /* 0xfffffffc00f09947 */ /* 0x004fea000383ffff */
[----:B------:R-:W-:Y:S05]  /*6b50*/  BRA `(.L_x_128) ;  /* 0xffffffec00c87947 */ /* 0x000fea000383ffff */
.L_x_116:
[----:B------:R-:W-:Y:S01]  /*6b60*/  BSSY B0, `(.L_x_129) ;  /* 0x0000006000007945 */ /* 0x000fe20003800000 */
[----:B------:R-:W-:-:S07]  /*6b70*/  IMAD.MOV.U32 R15, RZ, RZ, -0x1 ;  /* 0xffffffffff0f7424 */ /* 0x000fce00078e00ff */
[----:B-----5:R-:W-:Y:S05]  /*6b80*/  WARPSYNC.COLLECTIVE R15, `(.L_x_130) ;  /* 0x000000000f0c7348 */ /* 0x020fea0003c00000 */
[----:B------:R-:W-:Y:S02]  /*6b90*/  ELECT P6, UR62, PT ;  /* 0x00000000003e782f */ /* 0x000fe400038c0000 */
[----:B------:R-:W-:Y:S01]  /*6ba0*/  MOV R14, UR62 ;  /* 0x0000003e000e7c02 */ /* 0x000fe20008000f00 */
[----:B-----5:R-:W-:Y:S10]  /*6bb0*/  ENDCOLLECTIVE ;  /* 0x000000000000791b */ /* 0x020ff40003800000 */
.L_x_130:
[----:B------:R-:W-:Y:S05]  /*6bc0*/  BSYNC B0 ;  /* 0x0000000000007941 */ /* 0x000fea0003800000 */
.L_x_129:
[----:B------:R-:W-:Y:S05]  /*6bd0*/  BRA `(.L_x_131) ;  /* 0xfffffff800c07947 */ /* 0x000fea000383ffff */
.L_x_120:
[----:B0-----:R0:W1:Y:S02]  /*6be0*/  SYNCS.PHASECHK.TRANS64.TRYWAIT P0, [R7+URZ], R2 ;  /* 0x00000002070075a7 */ /* 0x001064000800017f */
[----:B-1----:R-:W-:Y:S05]  /*6bf0*/  @!P0 NANOSLEEP.SYNCS 0x989680 ;  /* 0x009896800000895d */ /* 0x002fea0003900000 */
[----:B------:R-:W1:Y:S02]  /*6c00*/  @!P0 SYNCS.PHASECHK.TRANS64 P0, [R7+URZ], R2 ;  /* 0x00000002070085a7 */ /* 0x000e64000800007f */
[----:B-1----:R-:W-:Y:S05]  /*6c10*/  @!P0 BRA `(.L_x_120) ;  /* 0xfffffffc00f08947 */ /* 0x002fea000383ffff */
[----:B------:R-:W-:Y:S05]  /*6c20*/  BRA `(.L_x_132) ;  /* 0xfffffffc00007947 */ /* 0x000fea000383ffff */
.L_x_121:
[----:B0-----:R0:W1:Y:S02]  /*6c30*/  SYNCS.PHASECHK.TRANS64.TRYWAIT P0, [R4+URZ], R3 ;  /* 0x00000003040075a7 */ /* 0x001064000800017f */
[----:B-1----:R-:W-:Y:S05]  /*6c40*/  @!P0 NANOSLEEP.SYNCS 0x989680 ;  /* 0x009896800000895d */ /* 0x002fea0003900000 */
[----:B------:R-:W1:Y:S02]  /*6c50*/  @!P0 SYNCS.PHASECHK.TRANS64 P0, [R4+URZ], R3 ;  /* 0x00000003040085a7 */ /* 0x000e64000800007f */
[----:B-1----:R-:W-:Y:S05]  /*6c60*/  @!P0 BRA `(.L_x_121) ;  /* 0xfffffffc00f08947 */ /* 0x002fea000383ffff */
[----:B------:R-:W-:Y:S05]  /*6c70*/  BRA `(.L_x_133) ;  /* 0xfffffffc00087947 */ /* 0x000fea000383ffff */
.L_x_134:
[----:B------:R-:W-:-:S00]  /*6c80*/  BRA `(.L_x_134) ;  /* 0xfffffffc00fc7947 */ /* 0x000fc0000383ffff */
[----:B------:R-:W-:-:S00]  /*6c90*/  NOP ;  /* 0x0000000000007918 */ /* 0x000fc00000000000 */
        /* <DEDUP_REMOVED lines=14> */
.L_x_135:


//--------------------- .nv.global.init           --------------------------
	.section	.nv.global.init,"aw",@progbits
.nv.global.init:
	.type		$str$22,@object
	.size		$str$22,($str$23 - $str$22)
$str$22:
        /*0000*/ 	.byte	0x6b, 0x5f, 0x74, 0x69, 0x6c, 0x65, 0x5f, 0x63, 0x6f, 0x75, 0x6e, 0x74, 0x20, 0x3e, 0x3d, 0x20
        /*0010*/ 	.byte	0x31, 0x00
	.type		$str$23,@object
	.size		$str$23,(__unnamed_1 - $str$23)
$str$23:
        /*0012*/ 	.byte	0x2f, 0x74, 0x6d, 0x70, 0x2f, 0x63, 0x75, 0x74, 0x6c, 0x61, 0x73, 0x73, 0x5f, 0x73, 0x77, 0x65
        /*0022*/ 	.byte	0x65, 0x70, 0x5f, 0x73, 0x72, 0x63, 0x2f, 0x69, 0x6e, 0x63, 0x6c, 0x75, 0x64, 0x65, 0x2f, 0x63
        /*0032*/ 	.byte	0x75, 0x74, 0x6c, 0x61, 0x73, 0x73, 0x2f, 0x67, 0x65, 0x6d, 0x6d, 0x2f, 0x63, 0x6f, 0x6c, 0x6c
        /*0042*/ 	.byte	0x65, 0x63, 0x74, 0x69, 0x76, 0x65, 0x2f, 0x73, 0x6d, 0x39, 0x30, 0x5f, 0x6d, 0x6d, 0x61, 0x5f
        /*0052*/ 	.byte	0x74, 0x6d, 0x61, 0x5f, 0x67, 0x6d, 0x6d, 0x61, 0x5f, 0x73, 0x73, 0x5f, 0x77, 0x61, 0x72, 0x70
        /*0062*/ 	.byte	0x73, 0x70, 0x65, 0x63, 0x69, 0x61, 0x6c, 0x69, 0x7a, 0x65, 0x64, 0x2e, 0x68, 0x70, 0x70, 0x00
	.type		__unnamed_1,@object
	.size		__unnamed_1,(.L_0 - __unnamed_1)
__unnamed_1:
        /*0072*/ 	.byte	0x76, 0x6f, 0x69, 0x64, 0x20, 0x63, 0x75, 0x74, 0x6c, 0x61, 0x73, 0x73, 0x3a, 0x3a, 0x67, 0x65
        /* <DEDUP_REMOVED lines=177> */
        /*0b92*/ 	.byte	0x65, 0x3a, 0x3a, 0x69, 0x64, 0x65, 0x6e, 0x74, 0x69, 0x74, 0x79, 0x5d, 0x00
.L_0:


//--------------------- .nv.shared._ZN7cutlass13device_kernelINS_4gemm6kernel13GemmUniversalIN4cute5tupleIJiiiiEEENS1_10collective13CollectiveMmaINS1_34MainloopSm90TmaGmmaWarpSpecializedILi3ENS5_IJNS4_1CILi4EEESB_NSA_ILi1EEEEEENS1_32KernelTmaWarpSpecializedPingpongEEENS5_IJNSA_ILi64EEESG_NSA_ILi128EEEEEENS_10tfloat32_tENS5_IJlSC_lEEESJ_SK_NS4_8TiledMMAINS4_8MMA_AtomIJNS4_4SM904GMMA29MMA_64x64x8_F32TF32TF32_SS_TNILNSO_7ScaleInE1ELSQ_1EEEEEENS4_6LayoutINS5_IJSC_SC_SC_EEENS5_IJNSA_ILi0EEESV_SV_EEEEENS5_IJNS4_10UnderscoreESY_SY_EEEEENS4_23SM90_TMA_LOAD_MULTICASTENS4_14ComposedLayoutINS4_7SwizzleILi3ELi4ELi3EEENS4_18smem_ptr_flag_bitsILi32EEENST_INS5_IJNSA_ILi8EEENSA_ILi32EEEEEENS5_IJS18_SC_EEEEEEEvNS4_8identityES11_S1C_vS1D_EENS_8epilogue10collective6detail29Sm90TmaWarpSpecializedAdapterINS1G_15DefaultEpilogueISJ_SK_SK_NS1F_6thread17LinearCombinationISJ_Li1EffLNS1K_9ScaleType4KindE0ELNS_15FloatRoundStyleE2ESJ_EENS1_15EpilogueDefaultEEEEEvvEEEEvNT_6ParamsE --------------------------
	.section	.nv.shared._ZN7cutlass13device_kernelINS_4gemm6kernel13GemmUniversalIN4cute5tupleIJiiiiEEENS1_10collective13CollectiveMmaINS1_34MainloopSm90TmaGmmaWarpSpecializedILi3ENS5_IJNS4_1CILi4EEESB_NSA_ILi1EEEEEENS1_32KernelTmaWarpSpecializedPingpongEEENS5_IJNSA_ILi64EEESG_NSA_ILi128EEEEEENS_10tfloat32_tENS5_IJlSC_lEEESJ_SK_NS4_8TiledMMAINS4_8MMA_AtomIJNS4_4SM904GMMA29MMA_64x64x8_F32TF32TF32_SS_TNILNSO_7ScaleInE1ELSQ_1EEEEEENS4_6LayoutINS5_IJSC_SC_SC_EEENS5_IJNSA_ILi0EEESV_SV_EEEEENS5_IJNS4_10UnderscoreESY_SY_EEEEENS4_23SM90_TMA_LOAD_MULTICASTENS4_14ComposedLayoutINS4_7SwizzleILi3ELi4ELi3EEENS4_18smem_ptr_flag_bitsILi32EEENST_INS5_IJNSA_ILi8EEENSA_ILi32EEEEEENS5_IJS18_SC_EEEEEEEvNS4_8identityES11_S1C_vS1D_EENS_8epilogue10collective6detail29Sm90TmaWarpSpecializedAdapterINS1G_15DefaultEpilogueISJ_SK_SK_NS1F_6thread17LinearCombinationISJ_Li1EffLNS1K_9ScaleType4KindE0ELNS_15FloatRoundStyleE2ESJ_EENS1_15EpilogueDefaultEEEEEvvEEEEvNT_6ParamsE,"aw",@nobits
	.sectionflags	@""
	.align	16
	.zero		1024


//--------------------- .nv.shared.reserved.0     --------------------------
	.section	.nv.shared.reserved.0,"aw",@nobits
	.weak		__nv_reservedSMEM_offset_0_alias
	.size		__nv_reservedSMEM_offset_0_alias, 0, 0
	.other		__nv_reservedSMEM_offset_0_alias,@"STO_CUDA_RESERVED_SHARED STV_DEFAULT"
__nv_reservedSMEM_offset_0_alias:
	.zero		0


//--------------------- .nv.global                --------------------------
	.section	.nv.global,"aw",@nobits
.nv.global:
	.type		_ZN40_INTERNAL_c651f719_4_k_cu_eb547a9d_259644cute1_E,@object
	.size		_ZN40_INTERNAL_c651f719_4_k_cu_eb547a9d_259644cute1_E,(_ZN40_INTERNAL_c651f719_4_k_cu_eb547a9d_259644cuda3std3__45__cpo6cbeginE - _ZN40_INTERNAL_c651f719_4_k_cu_eb547a9d_259644cute1_E)
_ZN40_INTERNAL_c651f719_4_k_cu_eb547a9d_259644cute1_E:
	.zero		1
	.type		_ZN40_INTERNAL_c651f719_4_k_cu_eb547a9d_259644cuda3std3__45__cpo6cbeginE,@object
	.size		_ZN40_INTERNAL_c651f719_4_k_cu_eb547a9d_259644cuda3std3__45__cpo6cbeginE,(_ZN40_INTERNAL_c651f719_4_k_cu_eb547a9d_259644cuda3std3__48in_placeE - _ZN40_INTERNAL_c651f719_4_k_cu_eb547a9d_259644cuda3std3__45__cpo6cbeginE)
_ZN40_INTERNAL_c651f719_4_k_cu_eb547a9d_259644cuda3std3__45__cpo6cbeginE:
	.zero		1
	.type		_ZN40_INTERNAL_c651f719_4_k_cu_eb547a9d_259644cuda3std3__48in_placeE,@object
	.size		_ZN40_INTERNAL_c651f719_4_k_cu_eb547a9d_259644cuda3std3__48in_placeE,(_ZN40_INTERNAL_c651f719_4_k_cu_eb547a9d_259644cuda3std6ranges3__45__cpo9iter_moveE - _ZN40_INTERNAL_c651f719_4_k_cu_eb547a9d_259644cuda3std3__48in_placeE)
_ZN40_INTERNAL_c651f719_4_k_cu_eb547a9d_259644cuda3std3__48in_placeE:
	.zero		1
	.type		_ZN40_INTERNAL_c651f719_4_k_cu_eb547a9d_259644cuda3std6ranges3__45__cpo9iter_moveE,@object
	.size		_ZN40_INTERNAL_c651f719_4_k_cu_eb547a9d_259644cuda3std6ranges3__45__cpo9iter_moveE,(_ZN40_INTERNAL_c651f719_4_k_cu_eb547a9d_259644cuda3std3__45__cpo5beginE - _ZN40_INTERNAL_c651f719_4_k_cu_eb547a9d_259644cuda3std6ranges3__45__cpo9iter_moveE)
_ZN40_INTERNAL_c651f719_4_k_cu_eb547a9d_259644cuda3std6ranges3__45__cpo9iter_moveE:
	.zero		1
	.type		_ZN40_INTERNAL_c651f719_4_k_cu_eb547a9d_259644cuda3std3__45__cpo5beginE,@object
	.size		_ZN40_INTERNAL_c651f719_4_k_cu_eb547a9d_259644cuda3std3__45__cpo5beginE,(_ZN40_INTERNAL_c651f719_4_k_cu_eb547a9d_259644cuda3std3__442_GLOBAL__N__c651f719_4_k_cu_eb547a9d_259646ignoreE - _ZN40_INTERNAL_c651f719_4_k_cu_eb547a9d_259644cuda3std3__45__cpo5beginE)
_ZN40_INTERNAL_c651f719_4_k_cu_eb547a9d_259644cuda3std3__45__cpo5beginE:
	.zero		1
	.type		_ZN40_INTERNAL_c651f719_4_k_cu_eb547a9d_259644cuda3std3__442_GLOBAL__N__c651f719_4_k_cu_eb547a9d_259646ignoreE,@object
	.size		_ZN40_INTERNAL_c651f719_4_k_cu_eb547a9d_259644cuda3std3__442_GLOBAL__N__c651f719_4_k_cu_eb547a9d_259646ignoreE,(_ZN40_INTERNAL_c651f719_4_k_cu_eb547a9d_259644cute7productE - _ZN40_INTERNAL_c651f719_4_k_cu_eb547a9d_259644cuda3std3__442_GLOBAL__N__c651f719_4_k_cu_eb547a9d_259646ignoreE)
_ZN40_INTERNAL_c651f719_4_k_cu_eb547a9d_259644cuda3std3__442_GLOBAL__N__c651f719_4_k_cu_eb547a9d_259646ignoreE:
	.zero		1
	.type		_ZN40_INTERNAL_c651f719_4_k_cu_eb547a9d_259644cute7productE,@object
	.size		_ZN40_INTERNAL_c651f719_4_k_cu_eb547a9d_259644cute7productE,(_ZN40_INTERNAL_c651f719_4_k_cu_eb547a9d_259644cuda3std3__45__cpo3endE - _ZN40_INTERNAL_c651f719_4_k_cu_eb547a9d_259644cute7productE)
_ZN40_INTERNAL_c651f719_4_k_cu_eb547a9d_259644cute7productE:
	.zero		1
	.type		_ZN40_INTERNAL_c651f719_4_k_cu_eb547a9d_259644cuda3std3__45__cpo3endE,@object
	.size		_ZN40_INTERNAL_c651f719_4_k_cu_eb547a9d_259644cuda3std3__45__cpo3endE,(_ZN40_INTERNAL_c651f719_4_k_cu_eb547a9d_259644cuda3std3__419piecewise_constructE - _ZN40_INTERNAL_c651f719_4_k_cu_eb547a9d_259644cuda3std3__45__cpo3endE)
_ZN40_INTERNAL_c651f719_4_k_cu_eb547a9d_259644cuda3std3__45__cpo3endE:
	.zero		1
	.type		_ZN40_INTERNAL_c651f719_4_k_cu_eb547a9d_259644cuda3std3__419piecewise_constructE,@object
	.size		_ZN40_INTERNAL_c651f719_4_k_cu_eb547a9d_259644cuda3std3__419piecewise_constructE,(_ZN40_INTERNAL_c651f719_4_k_cu_eb547a9d_259644cuda3std3__45__cpo4cendE - _ZN40_INTERNAL_c651f719_4_k_cu_eb547a9d_259644cuda3std3__419piecewise_constructE)
_ZN40_INTERNAL_c651f719_4_k_cu_eb547a9d_259644cuda3std3__419piecewise_constructE:
	.zero		1
	.type		_ZN40_INTERNAL_c651f719_4_k_cu_eb547a9d_259644cuda3std3__45__cpo4cendE,@object
	.size		_ZN40_INTERNAL_c651f719_4_k_cu_eb547a9d_259644cuda3std3__45__cpo4cendE,(_ZN40_INTERNAL_c651f719_4_k_cu_eb547a9d_259644cuda3std6ranges3__45__cpo4swapE - _ZN40_INTERNAL_c651f719_4_k_cu_eb547a9d_259644cuda3std3__45__cpo4cendE)
_ZN40_INTERNAL_c651f719_4_k_cu_eb547a9d_259644cuda3std3__45__cpo4cendE:
	.zero		1
	.type		_ZN40_INTERNAL_c651f719_4_k_cu_eb547a9d_259644cuda3std6ranges3__45__cpo4swapE,@object
	.size		_ZN40_INTERNAL_c651f719_4_k_cu_eb547a9d_259644cuda3std6ranges3__45__cpo4swapE,(.L_8 - _ZN40_INTERNAL_c651f719_4_k_cu_eb547a9d_259644cuda3std6ranges3__45__cpo4swapE)
_ZN40_INTERNAL_c651f719_4_k_cu_eb547a9d_259644cuda3std6ranges3__45__cpo4swapE:
	.zero		1
.L_8:


//--------------------- .nv.constant0._ZN7cutlass13device_kernelINS_4gemm6kernel13GemmUniversalIN4cute5tupleIJiiiiEEENS1_10collective13CollectiveMmaINS1_34MainloopSm90TmaGmmaWarpSpecializedILi3ENS5_IJNS4_1CILi4EEESB_NSA_ILi1EEEEEENS1_32KernelTmaWarpSpecializedPingpongEEENS5_IJNSA_ILi64EEESG_NSA_ILi128EEEEEENS_10tfloat32_tENS5_IJlSC_lEEESJ_SK_NS4_8TiledMMAINS4_8MMA_AtomIJNS4_4SM904GMMA29MMA_64x64x8_F32TF32TF32_SS_TNILNSO_7ScaleInE1ELSQ_1EEEEEENS4_6LayoutINS5_IJSC_SC_SC_EEENS5_IJNSA_ILi0EEESV_SV_EEEEENS5_IJNS4_10UnderscoreESY_SY_EEEEENS4_23SM90_TMA_LOAD_MULTICASTENS4_14ComposedLayoutINS4_7SwizzleILi3ELi4ELi3EEENS4_18smem_ptr_flag_bitsILi32EEENST_INS5_IJNSA_ILi8EEENSA_ILi32EEEEEENS5_IJS18_SC_EEEEEEEvNS4_8identityES11_S1C_vS1D_EENS_8epilogue10collective6detail29Sm90TmaWarpSpecializedAdapterINS1G_15DefaultEpilogueISJ_SK_SK_NS1F_6thread17LinearCombinationISJ_Li1EffLNS1K_9ScaleType4KindE0ELNS_15FloatRoundStyleE2ESJ_EENS1_15EpilogueDefaultEEEEEvvEEEEvNT_6ParamsE --------------------------
	.section	.nv.constant0._ZN7cutlass13device_kernelINS_4gemm6kernel13GemmUniversalIN4cute5tupleIJiiiiEEENS1_10collective13CollectiveMmaINS1_34MainloopSm90TmaGmmaWarpSpecializedILi3ENS5_IJNS4_1CILi4EEESB_NSA_ILi1EEEEEENS1_32KernelTmaWarpSpecializedPingpongEEENS5_IJNSA_ILi64EEESG_NSA_ILi128EEEEEENS_10tfloat32_tENS5_IJlSC_lEEESJ_SK_NS4_8TiledMMAINS4_8MMA_AtomIJNS4_4SM904GMMA29MMA_64x64x8_F32TF32TF32_SS_TNILNSO_7ScaleInE1ELSQ_1EEEEEENS4_6LayoutINS5_IJSC_SC_SC_EEENS5_IJNSA_ILi0EEESV_SV_EEEEENS5_IJNS4_10UnderscoreESY_SY_EEEEENS4_23SM90_TMA_LOAD_MULTICASTENS4_14ComposedLayoutINS4_7SwizzleILi3ELi4ELi3EEENS4_18smem_ptr_flag_bitsILi32EEENST_INS5_IJNSA_ILi8EEENSA_ILi32EEEEEENS5_IJS18_SC_EEEEEEEvNS4_8identityES11_S1C_vS1D_EENS_8epilogue10collective6detail29Sm90TmaWarpSpecializedAdapterINS1G_15DefaultEpilogueISJ_SK_SK_NS1F_6thread17LinearCombinationISJ_Li1EffLNS1K_9ScaleType4KindE0ELNS_15FloatRoundStyleE2ESJ_EENS1_15EpilogueDefaultEEEEEvvEEEEvNT_6ParamsE,"a",@progbits
	.sectionflags	@""
	.align	4
.nv.constant0._ZN7cutlass13device_kernelINS_4gemm6kernel13GemmUniversalIN4cute5tupleIJiiiiEEENS1_10collective13CollectiveMmaINS1_34MainloopSm90TmaGmmaWarpSpecializedILi3ENS5_IJNS4_1CILi4EEESB_NSA_ILi1EEEEEENS1_32KernelTmaWarpSpecializedPingpongEEENS5_IJNSA_ILi64EEESG_NSA_ILi128EEEEEENS_10tfloat32_tENS5_IJlSC_lEEESJ_SK_NS4_8TiledMMAINS4_8MMA_AtomIJNS4_4SM904GMMA29MMA_64x64x8_F32TF32TF32_SS_TNILNSO_7ScaleInE1ELSQ_1EEEEEENS4_6LayoutINS5_IJSC_SC_SC_EEENS5_IJNSA_ILi0EEESV_SV_EEEEENS5_IJNS4_10UnderscoreESY_SY_EEEEENS4_23SM90_TMA_LOAD_MULTICASTENS4_14ComposedLayoutINS4_7SwizzleILi3ELi4ELi3EEENS4_18smem_ptr_flag_bitsILi32EEENST_INS5_IJNSA_ILi8EEENSA_ILi32EEEEEENS5_IJS18_SC_EEEEEEEvNS4_8identityES11_S1C_vS1D_EENS_8epilogue10collective6detail29Sm90TmaWarpSpecializedAdapterINS1G_15DefaultEpilogueISJ_SK_SK_NS1F_6thread17LinearCombinationISJ_Li1EffLNS1K_9ScaleType4KindE0ELNS_15FloatRoundStyleE2ESJ_EENS1_15EpilogueDefaultEEEEEvvEEEEvNT_6ParamsE:
	.zero		1664


//--------------------- SYMBOLS --------------------------

	.type		.nv.reservedSmem.offset0,@object
	.size		.nv.reservedSmem.offset0,0x4
	.type		__assertfail,@function
